//
// Generated by NVIDIA NVVM Compiler
//
// Compiler Build ID: CL-36424714
// Cuda compilation tools, release 13.0, V13.0.88
// Based on NVVM 20.0.0
//

.version 9.0
.target sm_100
.address_size 64

	// .globl	_Z12softmax_cudaPfS_ii

.visible .entry _Z12softmax_cudaPfS_ii(
	.param .u64 .ptr .align 1 _Z12softmax_cudaPfS_ii_param_0,
	.param .u64 .ptr .align 1 _Z12softmax_cudaPfS_ii_param_1,
	.param .u32 _Z12softmax_cudaPfS_ii_param_2,
	.param .u32 _Z12softmax_cudaPfS_ii_param_3
)
{
	.reg .pred 	%p<31>;
	.reg .b32 	%r<142>;
	.reg .b32 	%f<494>;
	.reg .b64 	%rd<85>;

	ld.param.u64 	%rd18, [_Z12softmax_cudaPfS_ii_param_0];
	ld.param.u64 	%rd19, [_Z12softmax_cudaPfS_ii_param_1];
	ld.param.u32 	%r45, [_Z12softmax_cudaPfS_ii_param_2];
	ld.param.u32 	%r44, [_Z12softmax_cudaPfS_ii_param_3];
	cvta.to.global.u64 	%rd1, %rd19;
	cvta.to.global.u64 	%rd2, %rd18;
	mov.u32 	%r46, %ctaid.x;
	mov.u32 	%r47, %ntid.x;
	mov.u32 	%r48, %tid.x;
	mad.lo.s32 	%r1, %r46, %r47, %r48;
	mov.u32 	%r2, %ctaid.y;
	setp.ge.s32 	%p1, %r1, %r44;
	setp.ge.s32 	%p2, %r2, %r45;
	or.pred  	%p3, %p2, %p1;
	@%p3 bra 	$L__BB0_39;
	mul.lo.s32 	%r3, %r44, %r2;
	add.s32 	%r49, %r3, %r1;
	mul.wide.s32 	%rd20, %r49, 4;
	add.s64 	%rd21, %rd2, %rd20;
	ld.global.f32 	%f484, [%rd21];
	setp.lt.s32 	%p4, %r44, 2;
	@%p4 bra 	$L__BB0_15;
	add.s32 	%r4, %r44, -1;
	add.s32 	%r51, %r44, -2;
	and.b32  	%r5, %r4, 15;
	setp.lt.u32 	%p5, %r51, 15;
	mov.b32 	%r129, 1;
	@%p5 bra 	$L__BB0_6;
	and.b32  	%r53, %r4, -16;
	neg.s32 	%r133, %r53;
	add.s32 	%r54, %r3, 1;
	mul.wide.u32 	%rd22, %r54, 4;
	add.s64 	%rd23, %rd22, %rd2;
	add.s64 	%rd81, %rd23, 32;
	mov.b32 	%r132, 0;
$L__BB0_4:
	.pragma "nounroll";
	ld.global.f32 	%f28, [%rd81+-32];
	max.f32 	%f29, %f484, %f28;
	ld.global.f32 	%f30, [%rd81+-28];
	max.f32 	%f31, %f29, %f30;
	ld.global.f32 	%f32, [%rd81+-24];
	max.f32 	%f33, %f31, %f32;
	ld.global.f32 	%f34, [%rd81+-20];
	max.f32 	%f35, %f33, %f34;
	ld.global.f32 	%f36, [%rd81+-16];
	max.f32 	%f37, %f35, %f36;
	ld.global.f32 	%f38, [%rd81+-12];
	max.f32 	%f39, %f37, %f38;
	ld.global.f32 	%f40, [%rd81+-8];
	max.f32 	%f41, %f39, %f40;
	ld.global.f32 	%f42, [%rd81+-4];
	max.f32 	%f43, %f41, %f42;
	ld.global.f32 	%f44, [%rd81];
	max.f32 	%f45, %f43, %f44;
	ld.global.f32 	%f46, [%rd81+4];
	max.f32 	%f47, %f45, %f46;
	ld.global.f32 	%f48, [%rd81+8];
	max.f32 	%f49, %f47, %f48;
	ld.global.f32 	%f50, [%rd81+12];
	max.f32 	%f51, %f49, %f50;
	ld.global.f32 	%f52, [%rd81+16];
	max.f32 	%f53, %f51, %f52;
	ld.global.f32 	%f54, [%rd81+20];
	max.f32 	%f55, %f53, %f54;
	ld.global.f32 	%f56, [%rd81+24];
	max.f32 	%f57, %f55, %f56;
	ld.global.f32 	%f58, [%rd81+28];
	max.f32 	%f484, %f57, %f58;
	add.s32 	%r133, %r133, 16;
	add.s32 	%r132, %r132, 16;
	add.s64 	%rd81, %rd81, 64;
	setp.eq.s32 	%p6, %r133, 0;
	@%p6 bra 	$L__BB0_5;
	bra.uni 	$L__BB0_4;
$L__BB0_5:
	add.s32 	%r129, %r132, 1;
$L__BB0_6:
	setp.eq.s32 	%p7, %r5, 0;
	@%p7 bra 	$L__BB0_15;
	and.b32  	%r9, %r4, 7;
	setp.lt.u32 	%p8, %r5, 8;
	@%p8 bra 	$L__BB0_9;
	add.s32 	%r55, %r129, %r3;
	mul.wide.u32 	%rd24, %r55, 4;
	add.s64 	%rd25, %rd2, %rd24;
	ld.global.f32 	%f60, [%rd25];
	max.f32 	%f61, %f484, %f60;
	cvt.u64.u32 	%rd26, %r3;
	cvt.u64.u32 	%rd27, %r129;
	add.s64 	%rd28, %rd27, %rd26;
	shl.b64 	%rd29, %rd28, 2;
	add.s64 	%rd30, %rd2, %rd29;
	ld.global.f32 	%f62, [%rd30+4];
	max.f32 	%f63, %f61, %f62;
	ld.global.f32 	%f64, [%rd30+8];
	max.f32 	%f65, %f63, %f64;
	ld.global.f32 	%f66, [%rd30+12];
	max.f32 	%f67, %f65, %f66;
	ld.global.f32 	%f68, [%rd30+16];
	max.f32 	%f69, %f67, %f68;
	ld.global.f32 	%f70, [%rd30+20];
	max.f32 	%f71, %f69, %f70;
	ld.global.f32 	%f72, [%rd30+24];
	max.f32 	%f73, %f71, %f72;
	ld.global.f32 	%f74, [%rd30+28];
	max.f32 	%f484, %f73, %f74;
	add.s32 	%r129, %r129, 8;
$L__BB0_9:
	setp.eq.s32 	%p9, %r9, 0;
	@%p9 bra 	$L__BB0_15;
	and.b32  	%r12, %r4, 3;
	setp.lt.u32 	%p10, %r9, 4;
	@%p10 bra 	$L__BB0_12;
	add.s32 	%r56, %r129, %r3;
	mul.wide.u32 	%rd31, %r56, 4;
	add.s64 	%rd32, %rd2, %rd31;
	ld.global.f32 	%f76, [%rd32];
	max.f32 	%f77, %f484, %f76;
	cvt.u64.u32 	%rd33, %r3;
	cvt.u64.u32 	%rd34, %r129;
	add.s64 	%rd35, %rd34, %rd33;
	shl.b64 	%rd36, %rd35, 2;
	add.s64 	%rd37, %rd2, %rd36;
	ld.global.f32 	%f78, [%rd37+4];
	max.f32 	%f79, %f77, %f78;
	ld.global.f32 	%f80, [%rd37+8];
	max.f32 	%f81, %f79, %f80;
	ld.global.f32 	%f82, [%rd37+12];
	max.f32 	%f484, %f81, %f82;
	add.s32 	%r129, %r129, 4;
$L__BB0_12:
	setp.eq.s32 	%p11, %r12, 0;
	@%p11 bra 	$L__BB0_15;
	add.s32 	%r57, %r129, %r3;
	mul.wide.u32 	%rd38, %r57, 4;
	add.s64 	%rd80, %rd2, %rd38;
	neg.s32 	%r131, %r12;
$L__BB0_14:
	.pragma "nounroll";
	ld.global.f32 	%f83, [%rd80];
	max.f32 	%f484, %f484, %f83;
	add.s64 	%rd80, %rd80, 4;
	add.s32 	%r131, %r131, 1;
	setp.ne.s32 	%p12, %r131, 0;
	@%p12 bra 	$L__BB0_14;
$L__BB0_15:
	setp.lt.s32 	%p13, %r44, 1;
	mov.f32 	%f492, 0f00000000;
	@%p13 bra 	$L__BB0_27;
	and.b32  	%r18, %r44, 7;
	setp.lt.u32 	%p14, %r44, 8;
	mov.f32 	%f492, 0f00000000;
	mov.b32 	%r134, 0;
	@%p14 bra 	$L__BB0_19;
	and.b32  	%r134, %r44, 2147483640;
	neg.s32 	%r137, %r134;
	mul.wide.u32 	%rd39, %r3, 4;
	add.s64 	%rd40, %rd39, %rd2;
	add.s64 	%rd82, %rd40, 16;
	mov.f32 	%f492, 0f00000000;
$L__BB0_18:
	.pragma "nounroll";
	ld.global.f32 	%f88, [%rd82+-16];
	sub.f32 	%f89, %f88, %f484;
	fma.rn.f32 	%f90, %f89, 0f3BBB989D, 0f3F000000;
	cvt.sat.f32.f32 	%f91, %f90;
	mov.f32 	%f92, 0f4B400001;
	mov.f32 	%f93, 0f437C0000;
	fma.rm.f32 	%f94, %f91, %f93, %f92;
	add.f32 	%f95, %f94, 0fCB40007F;
	neg.f32 	%f96, %f95;
	fma.rn.f32 	%f97, %f89, 0f3FB8AA3B, %f96;
	fma.rn.f32 	%f98, %f89, 0f32A57060, %f97;
	mov.b32 	%r59, %f94;
	shl.b32 	%r60, %r59, 23;
	mov.b32 	%f99, %r60;
	ex2.approx.ftz.f32 	%f100, %f98;
	fma.rn.f32 	%f101, %f100, %f99, %f492;
	ld.global.f32 	%f102, [%rd82+-12];
	sub.f32 	%f103, %f102, %f484;
	fma.rn.f32 	%f104, %f103, 0f3BBB989D, 0f3F000000;
	cvt.sat.f32.f32 	%f105, %f104;
	fma.rm.f32 	%f106, %f105, %f93, %f92;
	add.f32 	%f107, %f106, 0fCB40007F;
	neg.f32 	%f108, %f107;
	fma.rn.f32 	%f109, %f103, 0f3FB8AA3B, %f108;
	fma.rn.f32 	%f110, %f103, 0f32A57060, %f109;
	mov.b32 	%r61, %f106;
	shl.b32 	%r62, %r61, 23;
	mov.b32 	%f111, %r62;
	ex2.approx.ftz.f32 	%f112, %f110;
	fma.rn.f32 	%f113, %f112, %f111, %f101;
	ld.global.f32 	%f114, [%rd82+-8];
	sub.f32 	%f115, %f114, %f484;
	fma.rn.f32 	%f116, %f115, 0f3BBB989D, 0f3F000000;
	cvt.sat.f32.f32 	%f117, %f116;
	fma.rm.f32 	%f118, %f117, %f93, %f92;
	add.f32 	%f119, %f118, 0fCB40007F;
	neg.f32 	%f120, %f119;
	fma.rn.f32 	%f121, %f115, 0f3FB8AA3B, %f120;
	fma.rn.f32 	%f122, %f115, 0f32A57060, %f121;
	mov.b32 	%r63, %f118;
	shl.b32 	%r64, %r63, 23;
	mov.b32 	%f123, %r64;
	ex2.approx.ftz.f32 	%f124, %f122;
	fma.rn.f32 	%f125, %f124, %f123, %f113;
	ld.global.f32 	%f126, [%rd82+-4];
	sub.f32 	%f127, %f126, %f484;
	fma.rn.f32 	%f128, %f127, 0f3BBB989D, 0f3F000000;
	cvt.sat.f32.f32 	%f129, %f128;
	fma.rm.f32 	%f130, %f129, %f93, %f92;
	add.f32 	%f131, %f130, 0fCB40007F;
	neg.f32 	%f132, %f131;
	fma.rn.f32 	%f133, %f127, 0f3FB8AA3B, %f132;
	fma.rn.f32 	%f134, %f127, 0f32A57060, %f133;
	mov.b32 	%r65, %f130;
	shl.b32 	%r66, %r65, 23;
	mov.b32 	%f135, %r66;
	ex2.approx.ftz.f32 	%f136, %f134;
	fma.rn.f32 	%f137, %f136, %f135, %f125;
	ld.global.f32 	%f138, [%rd82];
	sub.f32 	%f139, %f138, %f484;
	fma.rn.f32 	%f140, %f139, 0f3BBB989D, 0f3F000000;
	cvt.sat.f32.f32 	%f141, %f140;
	fma.rm.f32 	%f142, %f141, %f93, %f92;
	add.f32 	%f143, %f142, 0fCB40007F;
	neg.f32 	%f144, %f143;
	fma.rn.f32 	%f145, %f139, 0f3FB8AA3B, %f144;
	fma.rn.f32 	%f146, %f139, 0f32A57060, %f145;
	mov.b32 	%r67, %f142;
	shl.b32 	%r68, %r67, 23;
	mov.b32 	%f147, %r68;
	ex2.approx.ftz.f32 	%f148, %f146;
	fma.rn.f32 	%f149, %f148, %f147, %f137;
	ld.global.f32 	%f150, [%rd82+4];
	sub.f32 	%f151, %f150, %f484;
	fma.rn.f32 	%f152, %f151, 0f3BBB989D, 0f3F000000;
	cvt.sat.f32.f32 	%f153, %f152;
	fma.rm.f32 	%f154, %f153, %f93, %f92;
	add.f32 	%f155, %f154, 0fCB40007F;
	neg.f32 	%f156, %f155;
	fma.rn.f32 	%f157, %f151, 0f3FB8AA3B, %f156;
	fma.rn.f32 	%f158, %f151, 0f32A57060, %f157;
	mov.b32 	%r69, %f154;
	shl.b32 	%r70, %r69, 23;
	mov.b32 	%f159, %r70;
	ex2.approx.ftz.f32 	%f160, %f158;
	fma.rn.f32 	%f161, %f160, %f159, %f149;
	ld.global.f32 	%f162, [%rd82+8];
	sub.f32 	%f163, %f162, %f484;
	fma.rn.f32 	%f164, %f163, 0f3BBB989D, 0f3F000000;
	cvt.sat.f32.f32 	%f165, %f164;
	fma.rm.f32 	%f166, %f165, %f93, %f92;
	add.f32 	%f167, %f166, 0fCB40007F;
	neg.f32 	%f168, %f167;
	fma.rn.f32 	%f169, %f163, 0f3FB8AA3B, %f168;
	fma.rn.f32 	%f170, %f163, 0f32A57060, %f169;
	mov.b32 	%r71, %f166;
	shl.b32 	%r72, %r71, 23;
	mov.b32 	%f171, %r72;
	ex2.approx.ftz.f32 	%f172, %f170;
	fma.rn.f32 	%f173, %f172, %f171, %f161;
	ld.global.f32 	%f174, [%rd82+12];
	sub.f32 	%f175, %f174, %f484;
	fma.rn.f32 	%f176, %f175, 0f3BBB989D, 0f3F000000;
	cvt.sat.f32.f32 	%f177, %f176;
	fma.rm.f32 	%f178, %f177, %f93, %f92;
	add.f32 	%f179, %f178, 0fCB40007F;
	neg.f32 	%f180, %f179;
	fma.rn.f32 	%f181, %f175, 0f3FB8AA3B, %f180;
	fma.rn.f32 	%f182, %f175, 0f32A57060, %f181;
	mov.b32 	%r73, %f178;
	shl.b32 	%r74, %r73, 23;
	mov.b32 	%f183, %r74;
	ex2.approx.ftz.f32 	%f184, %f182;
	fma.rn.f32 	%f492, %f184, %f183, %f173;
	add.s32 	%r137, %r137, 8;
	add.s64 	%rd82, %rd82, 32;
	setp.eq.s32 	%p15, %r137, 0;
	@%p15 bra 	$L__BB0_19;
	bra.uni 	$L__BB0_18;
$L__BB0_19:
	setp.eq.s32 	%p16, %r18, 0;
	@%p16 bra 	$L__BB0_27;
	and.b32  	%r26, %r44, 3;
	setp.lt.u32 	%p17, %r18, 4;
	@%p17 bra 	$L__BB0_22;
	add.s32 	%r75, %r134, %r3;
	mul.wide.u32 	%rd41, %r75, 4;
	add.s64 	%rd42, %rd2, %rd41;
	ld.global.f32 	%f186, [%rd42];
	sub.f32 	%f187, %f186, %f484;
	fma.rn.f32 	%f188, %f187, 0f3BBB989D, 0f3F000000;
	cvt.sat.f32.f32 	%f189, %f188;
	mov.f32 	%f190, 0f4B400001;
	mov.f32 	%f191, 0f437C0000;
	fma.rm.f32 	%f192, %f189, %f191, %f190;
	add.f32 	%f193, %f192, 0fCB40007F;
	neg.f32 	%f194, %f193;
	fma.rn.f32 	%f195, %f187, 0f3FB8AA3B, %f194;
	fma.rn.f32 	%f196, %f187, 0f32A57060, %f195;
	mov.b32 	%r76, %f192;
	shl.b32 	%r77, %r76, 23;
	mov.b32 	%f197, %r77;
	ex2.approx.ftz.f32 	%f198, %f196;
	fma.rn.f32 	%f199, %f198, %f197, %f492;
	cvt.u64.u32 	%rd43, %r3;
	cvt.u64.u32 	%rd44, %r134;
	add.s64 	%rd45, %rd44, %rd43;
	shl.b64 	%rd46, %rd45, 2;
	add.s64 	%rd47, %rd2, %rd46;
	ld.global.f32 	%f200, [%rd47+4];
	sub.f32 	%f201, %f200, %f484;
	fma.rn.f32 	%f202, %f201, 0f3BBB989D, 0f3F000000;
	cvt.sat.f32.f32 	%f203, %f202;
	fma.rm.f32 	%f204, %f203, %f191, %f190;
	add.f32 	%f205, %f204, 0fCB40007F;
	neg.f32 	%f206, %f205;
	fma.rn.f32 	%f207, %f201, 0f3FB8AA3B, %f206;
	fma.rn.f32 	%f208, %f201, 0f32A57060, %f207;
	mov.b32 	%r78, %f204;
	shl.b32 	%r79, %r78, 23;
	mov.b32 	%f209, %r79;
	ex2.approx.ftz.f32 	%f210, %f208;
	fma.rn.f32 	%f211, %f210, %f209, %f199;
	ld.global.f32 	%f212, [%rd47+8];
	sub.f32 	%f213, %f212, %f484;
	fma.rn.f32 	%f214, %f213, 0f3BBB989D, 0f3F000000;
	cvt.sat.f32.f32 	%f215, %f214;
	fma.rm.f32 	%f216, %f215, %f191, %f190;
	add.f32 	%f217, %f216, 0fCB40007F;
	neg.f32 	%f218, %f217;
	fma.rn.f32 	%f219, %f213, 0f3FB8AA3B, %f218;
	fma.rn.f32 	%f220, %f213, 0f32A57060, %f219;
	mov.b32 	%r80, %f216;
	shl.b32 	%r81, %r80, 23;
	mov.b32 	%f221, %r81;
	ex2.approx.ftz.f32 	%f222, %f220;
	fma.rn.f32 	%f223, %f222, %f221, %f211;
	ld.global.f32 	%f224, [%rd47+12];
	sub.f32 	%f225, %f224, %f484;
	fma.rn.f32 	%f226, %f225, 0f3BBB989D, 0f3F000000;
	cvt.sat.f32.f32 	%f227, %f226;
	fma.rm.f32 	%f228, %f227, %f191, %f190;
	add.f32 	%f229, %f228, 0fCB40007F;
	neg.f32 	%f230, %f229;
	fma.rn.f32 	%f231, %f225, 0f3FB8AA3B, %f230;
	fma.rn.f32 	%f232, %f225, 0f32A57060, %f231;
	mov.b32 	%r82, %f228;
	shl.b32 	%r83, %r82, 23;
	mov.b32 	%f233, %r83;
	ex2.approx.ftz.f32 	%f234, %f232;
	fma.rn.f32 	%f492, %f234, %f233, %f223;
	add.s32 	%r134, %r134, 4;
$L__BB0_22:
	setp.eq.s32 	%p18, %r26, 0;
	@%p18 bra 	$L__BB0_27;
	setp.eq.s32 	%p19, %r26, 1;
	@%p19 bra 	$L__BB0_25;
	add.s32 	%r84, %r134, %r3;
	mul.wide.u32 	%rd48, %r84, 4;
	add.s64 	%rd49, %rd2, %rd48;
	ld.global.f32 	%f236, [%rd49];
	sub.f32 	%f237, %f236, %f484;
	fma.rn.f32 	%f238, %f237, 0f3BBB989D, 0f3F000000;
	cvt.sat.f32.f32 	%f239, %f238;
	mov.f32 	%f240, 0f4B400001;
	mov.f32 	%f241, 0f437C0000;
	fma.rm.f32 	%f242, %f239, %f241, %f240;
	add.f32 	%f243, %f242, 0fCB40007F;
	neg.f32 	%f244, %f243;
	fma.rn.f32 	%f245, %f237, 0f3FB8AA3B, %f244;
	fma.rn.f32 	%f246, %f237, 0f32A57060, %f245;
	mov.b32 	%r85, %f242;
	shl.b32 	%r86, %r85, 23;
	mov.b32 	%f247, %r86;
	ex2.approx.ftz.f32 	%f248, %f246;
	fma.rn.f32 	%f249, %f248, %f247, %f492;
	cvt.u64.u32 	%rd50, %r3;
	cvt.u64.u32 	%rd51, %r134;
	add.s64 	%rd52, %rd51, %rd50;
	shl.b64 	%rd53, %rd52, 2;
	add.s64 	%rd54, %rd2, %rd53;
	ld.global.f32 	%f250, [%rd54+4];
	sub.f32 	%f251, %f250, %f484;
	fma.rn.f32 	%f252, %f251, 0f3BBB989D, 0f3F000000;
	cvt.sat.f32.f32 	%f253, %f252;
	fma.rm.f32 	%f254, %f253, %f241, %f240;
	add.f32 	%f255, %f254, 0fCB40007F;
	neg.f32 	%f256, %f255;
	fma.rn.f32 	%f257, %f251, 0f3FB8AA3B, %f256;
	fma.rn.f32 	%f258, %f251, 0f32A57060, %f257;
	mov.b32 	%r87, %f254;
	shl.b32 	%r88, %r87, 23;
	mov.b32 	%f259, %r88;
	ex2.approx.ftz.f32 	%f260, %f258;
	fma.rn.f32 	%f492, %f260, %f259, %f249;
	add.s32 	%r134, %r134, 2;
$L__BB0_25:
	and.b32  	%r89, %r44, 1;
	setp.eq.b32 	%p20, %r89, 1;
	not.pred 	%p21, %p20;
	@%p21 bra 	$L__BB0_27;
	add.s32 	%r90, %r134, %r3;
	mul.wide.u32 	%rd55, %r90, 4;
	add.s64 	%rd56, %rd2, %rd55;
	ld.global.f32 	%f261, [%rd56];
	sub.f32 	%f262, %f261, %f484;
	fma.rn.f32 	%f263, %f262, 0f3BBB989D, 0f3F000000;
	cvt.sat.f32.f32 	%f264, %f263;
	mov.f32 	%f265, 0f4B400001;
	mov.f32 	%f266, 0f437C0000;
	fma.rm.f32 	%f267, %f264, %f266, %f265;
	add.f32 	%f268, %f267, 0fCB40007F;
	neg.f32 	%f269, %f268;
	fma.rn.f32 	%f270, %f262, 0f3FB8AA3B, %f269;
	fma.rn.f32 	%f271, %f262, 0f32A57060, %f270;
	mov.b32 	%r91, %f267;
	shl.b32 	%r92, %r91, 23;
	mov.b32 	%f272, %r92;
	ex2.approx.ftz.f32 	%f273, %f271;
	fma.rn.f32 	%f492, %f273, %f272, %f492;
$L__BB0_27:
	setp.lt.s32 	%p22, %r44, 1;
	@%p22 bra 	$L__BB0_39;
	and.b32  	%r31, %r44, 7;
	setp.lt.u32 	%p23, %r44, 8;
	mov.b32 	%r139, 0;
	@%p23 bra 	$L__BB0_31;
	and.b32  	%r139, %r44, 2147483640;
	neg.s32 	%r138, %r139;
	mul.wide.u32 	%rd57, %r3, 4;
	add.s64 	%rd58, %rd57, 16;
	add.s64 	%rd84, %rd1, %rd58;
	add.s64 	%rd83, %rd2, %rd58;
$L__BB0_30:
	.pragma "nounroll";
	ld.global.f32 	%f274, [%rd83+-16];
	sub.f32 	%f275, %f274, %f484;
	fma.rn.f32 	%f276, %f275, 0f3BBB989D, 0f3F000000;
	cvt.sat.f32.f32 	%f277, %f276;
	mov.f32 	%f278, 0f4B400001;
	mov.f32 	%f279, 0f437C0000;
	fma.rm.f32 	%f280, %f277, %f279, %f278;
	add.f32 	%f281, %f280, 0fCB40007F;
	neg.f32 	%f282, %f281;
	fma.rn.f32 	%f283, %f275, 0f3FB8AA3B, %f282;
	fma.rn.f32 	%f284, %f275, 0f32A57060, %f283;
	mov.b32 	%r94, %f280;
	shl.b32 	%r95, %r94, 23;
	mov.b32 	%f285, %r95;
	ex2.approx.ftz.f32 	%f286, %f284;
	mul.f32 	%f287, %f286, %f285;
	div.rn.f32 	%f288, %f287, %f492;
	st.global.f32 	[%rd84+-16], %f288;
	ld.global.f32 	%f289, [%rd83+-12];
	sub.f32 	%f290, %f289, %f484;
	fma.rn.f32 	%f291, %f290, 0f3BBB989D, 0f3F000000;
	cvt.sat.f32.f32 	%f292, %f291;
	fma.rm.f32 	%f293, %f292, %f279, %f278;
	add.f32 	%f294, %f293, 0fCB40007F;
	neg.f32 	%f295, %f294;
	fma.rn.f32 	%f296, %f290, 0f3FB8AA3B, %f295;
	fma.rn.f32 	%f297, %f290, 0f32A57060, %f296;
	mov.b32 	%r96, %f293;
	shl.b32 	%r97, %r96, 23;
	mov.b32 	%f298, %r97;
	ex2.approx.ftz.f32 	%f299, %f297;
	mul.f32 	%f300, %f299, %f298;
	div.rn.f32 	%f301, %f300, %f492;
	st.global.f32 	[%rd84+-12], %f301;
	ld.global.f32 	%f302, [%rd83+-8];
	sub.f32 	%f303, %f302, %f484;
	fma.rn.f32 	%f304, %f303, 0f3BBB989D, 0f3F000000;
	cvt.sat.f32.f32 	%f305, %f304;
	fma.rm.f32 	%f306, %f305, %f279, %f278;
	add.f32 	%f307, %f306, 0fCB40007F;
	neg.f32 	%f308, %f307;
	fma.rn.f32 	%f309, %f303, 0f3FB8AA3B, %f308;
	fma.rn.f32 	%f310, %f303, 0f32A57060, %f309;
	mov.b32 	%r98, %f306;
	shl.b32 	%r99, %r98, 23;
	mov.b32 	%f311, %r99;
	ex2.approx.ftz.f32 	%f312, %f310;
	mul.f32 	%f313, %f312, %f311;
	div.rn.f32 	%f314, %f313, %f492;
	st.global.f32 	[%rd84+-8], %f314;
	ld.global.f32 	%f315, [%rd83+-4];
	sub.f32 	%f316, %f315, %f484;
	fma.rn.f32 	%f317, %f316, 0f3BBB989D, 0f3F000000;
	cvt.sat.f32.f32 	%f318, %f317;
	fma.rm.f32 	%f319, %f318, %f279, %f278;
	add.f32 	%f320, %f319, 0fCB40007F;
	neg.f32 	%f321, %f320;
	fma.rn.f32 	%f322, %f316, 0f3FB8AA3B, %f321;
	fma.rn.f32 	%f323, %f316, 0f32A57060, %f322;
	mov.b32 	%r100, %f319;
	shl.b32 	%r101, %r100, 23;
	mov.b32 	%f324, %r101;
	ex2.approx.ftz.f32 	%f325, %f323;
	mul.f32 	%f326, %f325, %f324;
	div.rn.f32 	%f327, %f326, %f492;
	st.global.f32 	[%rd84+-4], %f327;
	ld.global.f32 	%f328, [%rd83];
	sub.f32 	%f329, %f328, %f484;
	fma.rn.f32 	%f330, %f329, 0f3BBB989D, 0f3F000000;
	cvt.sat.f32.f32 	%f331, %f330;
	fma.rm.f32 	%f332, %f331, %f279, %f278;
	add.f32 	%f333, %f332, 0fCB40007F;
	neg.f32 	%f334, %f333;
	fma.rn.f32 	%f335, %f329, 0f3FB8AA3B, %f334;
	fma.rn.f32 	%f336, %f329, 0f32A57060, %f335;
	mov.b32 	%r102, %f332;
	shl.b32 	%r103, %r102, 23;
	mov.b32 	%f337, %r103;
	ex2.approx.ftz.f32 	%f338, %f336;
	mul.f32 	%f339, %f338, %f337;
	div.rn.f32 	%f340, %f339, %f492;
	st.global.f32 	[%rd84], %f340;
	ld.global.f32 	%f341, [%rd83+4];
	sub.f32 	%f342, %f341, %f484;
	fma.rn.f32 	%f343, %f342, 0f3BBB989D, 0f3F000000;
	cvt.sat.f32.f32 	%f344, %f343;
	fma.rm.f32 	%f345, %f344, %f279, %f278;
	add.f32 	%f346, %f345, 0fCB40007F;
	neg.f32 	%f347, %f346;
	fma.rn.f32 	%f348, %f342, 0f3FB8AA3B, %f347;
	fma.rn.f32 	%f349, %f342, 0f32A57060, %f348;
	mov.b32 	%r104, %f345;
	shl.b32 	%r105, %r104, 23;
	mov.b32 	%f350, %r105;
	ex2.approx.ftz.f32 	%f351, %f349;
	mul.f32 	%f352, %f351, %f350;
	div.rn.f32 	%f353, %f352, %f492;
	st.global.f32 	[%rd84+4], %f353;
	ld.global.f32 	%f354, [%rd83+8];
	sub.f32 	%f355, %f354, %f484;
	fma.rn.f32 	%f356, %f355, 0f3BBB989D, 0f3F000000;
	cvt.sat.f32.f32 	%f357, %f356;
	fma.rm.f32 	%f358, %f357, %f279, %f278;
	add.f32 	%f359, %f358, 0fCB40007F;
	neg.f32 	%f360, %f359;
	fma.rn.f32 	%f361, %f355, 0f3FB8AA3B, %f360;
	fma.rn.f32 	%f362, %f355, 0f32A57060, %f361;
	mov.b32 	%r106, %f358;
	shl.b32 	%r107, %r106, 23;
	mov.b32 	%f363, %r107;
	ex2.approx.ftz.f32 	%f364, %f362;
	mul.f32 	%f365, %f364, %f363;
	div.rn.f32 	%f366, %f365, %f492;
	st.global.f32 	[%rd84+8], %f366;
	ld.global.f32 	%f367, [%rd83+12];
	sub.f32 	%f368, %f367, %f484;
	fma.rn.f32 	%f369, %f368, 0f3BBB989D, 0f3F000000;
	cvt.sat.f32.f32 	%f370, %f369;
	fma.rm.f32 	%f371, %f370, %f279, %f278;
	add.f32 	%f372, %f371, 0fCB40007F;
	neg.f32 	%f373, %f372;
	fma.rn.f32 	%f374, %f368, 0f3FB8AA3B, %f373;
	fma.rn.f32 	%f375, %f368, 0f32A57060, %f374;
	mov.b32 	%r108, %f371;
	shl.b32 	%r109, %r108, 23;
	mov.b32 	%f376, %r109;
	ex2.approx.ftz.f32 	%f377, %f375;
	mul.f32 	%f378, %f377, %f376;
	div.rn.f32 	%f379, %f378, %f492;
	st.global.f32 	[%rd84+12], %f379;
	add.s32 	%r138, %r138, 8;
	add.s64 	%rd84, %rd84, 32;
	add.s64 	%rd83, %rd83, 32;
	setp.ne.s32 	%p24, %r138, 0;
	@%p24 bra 	$L__BB0_30;
$L__BB0_31:
	setp.eq.s32 	%p25, %r31, 0;
	@%p25 bra 	$L__BB0_39;
	and.b32  	%r39, %r44, 3;
	setp.lt.u32 	%p26, %r31, 4;
	@%p26 bra 	$L__BB0_34;
	add.s32 	%r110, %r139, %r3;
	mul.wide.u32 	%rd59, %r110, 4;
	add.s64 	%rd60, %rd2, %rd59;
	ld.global.f32 	%f380, [%rd60];
	sub.f32 	%f381, %f380, %f484;
	fma.rn.f32 	%f382, %f381, 0f3BBB989D, 0f3F000000;
	cvt.sat.f32.f32 	%f383, %f382;
	mov.f32 	%f384, 0f4B400001;
	mov.f32 	%f385, 0f437C0000;
	fma.rm.f32 	%f386, %f383, %f385, %f384;
	add.f32 	%f387, %f386, 0fCB40007F;
	neg.f32 	%f388, %f387;
	fma.rn.f32 	%f389, %f381, 0f3FB8AA3B, %f388;
	fma.rn.f32 	%f390, %f381, 0f32A57060, %f389;
	mov.b32 	%r111, %f386;
	shl.b32 	%r112, %r111, 23;
	mov.b32 	%f391, %r112;
	ex2.approx.ftz.f32 	%f392, %f390;
	mul.f32 	%f393, %f392, %f391;
	div.rn.f32 	%f394, %f393, %f492;
	add.s64 	%rd61, %rd1, %rd59;
	st.global.f32 	[%rd61], %f394;
	cvt.u64.u32 	%rd62, %r3;
	cvt.u64.u32 	%rd63, %r139;
	add.s64 	%rd64, %rd63, %rd62;
	shl.b64 	%rd65, %rd64, 2;
	add.s64 	%rd66, %rd2, %rd65;
	ld.global.f32 	%f395, [%rd66+4];
	sub.f32 	%f396, %f395, %f484;
	fma.rn.f32 	%f397, %f396, 0f3BBB989D, 0f3F000000;
	cvt.sat.f32.f32 	%f398, %f397;
	fma.rm.f32 	%f399, %f398, %f385, %f384;
	add.f32 	%f400, %f399, 0fCB40007F;
	neg.f32 	%f401, %f400;
	fma.rn.f32 	%f402, %f396, 0f3FB8AA3B, %f401;
	fma.rn.f32 	%f403, %f396, 0f32A57060, %f402;
	mov.b32 	%r113, %f399;
	shl.b32 	%r114, %r113, 23;
	mov.b32 	%f404, %r114;
	ex2.approx.ftz.f32 	%f405, %f403;
	mul.f32 	%f406, %f405, %f404;
	div.rn.f32 	%f407, %f406, %f492;
	add.s64 	%rd67, %rd1, %rd65;
	st.global.f32 	[%rd67+4], %f407;
	ld.global.f32 	%f408, [%rd66+8];
	sub.f32 	%f409, %f408, %f484;
	fma.rn.f32 	%f410, %f409, 0f3BBB989D, 0f3F000000;
	cvt.sat.f32.f32 	%f411, %f410;
	fma.rm.f32 	%f412, %f411, %f385, %f384;
	add.f32 	%f413, %f412, 0fCB40007F;
	neg.f32 	%f414, %f413;
	fma.rn.f32 	%f415, %f409, 0f3FB8AA3B, %f414;
	fma.rn.f32 	%f416, %f409, 0f32A57060, %f415;
	mov.b32 	%r115, %f412;
	shl.b32 	%r116, %r115, 23;
	mov.b32 	%f417, %r116;
	ex2.approx.ftz.f32 	%f418, %f416;
	mul.f32 	%f419, %f418, %f417;
	div.rn.f32 	%f420, %f419, %f492;
	st.global.f32 	[%rd67+8], %f420;
	ld.global.f32 	%f421, [%rd66+12];
	sub.f32 	%f422, %f421, %f484;
	fma.rn.f32 	%f423, %f422, 0f3BBB989D, 0f3F000000;
	cvt.sat.f32.f32 	%f424, %f423;
	fma.rm.f32 	%f425, %f424, %f385, %f384;
	add.f32 	%f426, %f425, 0fCB40007F;
	neg.f32 	%f427, %f426;
	fma.rn.f32 	%f428, %f422, 0f3FB8AA3B, %f427;
	fma.rn.f32 	%f429, %f422, 0f32A57060, %f428;
	mov.b32 	%r117, %f425;
	shl.b32 	%r118, %r117, 23;
	mov.b32 	%f430, %r118;
	ex2.approx.ftz.f32 	%f431, %f429;
	mul.f32 	%f432, %f431, %f430;
	div.rn.f32 	%f433, %f432, %f492;
	st.global.f32 	[%rd67+12], %f433;
	add.s32 	%r139, %r139, 4;
$L__BB0_34:
	setp.eq.s32 	%p27, %r39, 0;
	@%p27 bra 	$L__BB0_39;
	setp.eq.s32 	%p28, %r39, 1;
	@%p28 bra 	$L__BB0_37;
	add.s32 	%r119, %r139, %r3;
	mul.wide.u32 	%rd68, %r119, 4;
	add.s64 	%rd69, %rd2, %rd68;
	ld.global.f32 	%f434, [%rd69];
	sub.f32 	%f435, %f434, %f484;
	fma.rn.f32 	%f436, %f435, 0f3BBB989D, 0f3F000000;
	cvt.sat.f32.f32 	%f437, %f436;
	mov.f32 	%f438, 0f4B400001;
	mov.f32 	%f439, 0f437C0000;
	fma.rm.f32 	%f440, %f437, %f439, %f438;
	add.f32 	%f441, %f440, 0fCB40007F;
	neg.f32 	%f442, %f441;
	fma.rn.f32 	%f443, %f435, 0f3FB8AA3B, %f442;
	fma.rn.f32 	%f444, %f435, 0f32A57060, %f443;
	mov.b32 	%r120, %f440;
	shl.b32 	%r121, %r120, 23;
	mov.b32 	%f445, %r121;
	ex2.approx.ftz.f32 	%f446, %f444;
	mul.f32 	%f447, %f446, %f445;
	div.rn.f32 	%f448, %f447, %f492;
	add.s64 	%rd70, %rd1, %rd68;
	st.global.f32 	[%rd70], %f448;
	cvt.u64.u32 	%rd71, %r3;
	cvt.u64.u32 	%rd72, %r139;
	add.s64 	%rd73, %rd72, %rd71;
	shl.b64 	%rd74, %rd73, 2;
	add.s64 	%rd75, %rd2, %rd74;
	ld.global.f32 	%f449, [%rd75+4];
	sub.f32 	%f450, %f449, %f484;
	fma.rn.f32 	%f451, %f450, 0f3BBB989D, 0f3F000000;
	cvt.sat.f32.f32 	%f452, %f451;
	fma.rm.f32 	%f453, %f452, %f439, %f438;
	add.f32 	%f454, %f453, 0fCB40007F;
	neg.f32 	%f455, %f454;
	fma.rn.f32 	%f456, %f450, 0f3FB8AA3B, %f455;
	fma.rn.f32 	%f457, %f450, 0f32A57060, %f456;
	mov.b32 	%r122, %f453;
	shl.b32 	%r123, %r122, 23;
	mov.b32 	%f458, %r123;
	ex2.approx.ftz.f32 	%f459, %f457;
	mul.f32 	%f460, %f459, %f458;
	div.rn.f32 	%f461, %f460, %f492;
	add.s64 	%rd76, %rd1, %rd74;
	st.global.f32 	[%rd76+4], %f461;
	add.s32 	%r139, %r139, 2;
$L__BB0_37:
	and.b32  	%r124, %r44, 1;
	setp.eq.b32 	%p29, %r124, 1;
	not.pred 	%p30, %p29;
	@%p30 bra 	$L__BB0_39;
	add.s32 	%r125, %r139, %r3;
	mul.wide.u32 	%rd77, %r125, 4;
	add.s64 	%rd78, %rd2, %rd77;
	ld.global.f32 	%f462, [%rd78];
	sub.f32 	%f463, %f462, %f484;
	fma.rn.f32 	%f464, %f463, 0f3BBB989D, 0f3F000000;
	cvt.sat.f32.f32 	%f465, %f464;
	mov.f32 	%f466, 0f4B400001;
	mov.f32 	%f467, 0f437C0000;
	fma.rm.f32 	%f468, %f465, %f467, %f466;
	add.f32 	%f469, %f468, 0fCB40007F;
	neg.f32 	%f470, %f469;
	fma.rn.f32 	%f471, %f463, 0f3FB8AA3B, %f470;
	fma.rn.f32 	%f472, %f463, 0f32A57060, %f471;
	mov.b32 	%r126, %f468;
	shl.b32 	%r127, %r126, 23;
	mov.b32 	%f473, %r127;
	ex2.approx.ftz.f32 	%f474, %f472;
	mul.f32 	%f475, %f474, %f473;
	div.rn.f32 	%f476, %f475, %f492;
	add.s64 	%rd79, %rd1, %rd77;
	st.global.f32 	[%rd79], %f476;
$L__BB0_39:
	ret;

}


// ===== COMPILED SASS (sm_100) =====

	.target	sm_100

	.elftype	@"ET_EXEC"


//--------------------- .note.nv.tkinfo           --------------------------
	.section	.note.nv.tkinfo,"",@"SHT_NOTE"
	.sectionflags	@"SHF_NOTE_NV_TKINFO"
	.tkinfo
        /*0018*/ 	.word	0x00000002
        /*0030*/ 	.string	""
        /*0030*/ 	.string	"ptxas"
        /*0030*/ 	.string	"Cuda compilation tools, release 13.0, V13.0.88"
        /*0030*/ 	.string	"Build cuda_13.0.r13.0/compiler.36424714_0"
        /*0030*/ 	.string	"-arch sm_100 -m 64 "



//--------------------- .note.nv.cuinfo           --------------------------
	.section	.note.nv.cuinfo,"",@"SHT_NOTE"
	.sectionflags	@"SHF_NOTE_NV_CUINFO"
        /*0018*/ 	.short	0x0002
        /*001a*/ 	.short	0x0064
        /*001c*/ 	.short	0x0082
	.zero		2


//--------------------- .nv.info                  --------------------------
	.section	.nv.info,"",@"SHT_CUDA_INFO"
	.align	4


	//----- nvinfo : EIATTR_REGCOUNT
	.align		4
        /*0000*/ 	.byte	0x04, 0x2f
        /*0002*/ 	.short	(.L_1 - .L_0)
	.align		4
.L_0:
        /*0004*/ 	.word	index@(_Z12softmax_cudaPfS_ii)
        /*0008*/ 	.word	0x00000020


	//----- nvinfo : EIATTR_FRAME_SIZE
	.align		4
.L_1:
        /*000c*/ 	.byte	0x04, 0x11
        /*000e*/ 	.short	(.L_3 - .L_2)
	.align		4
.L_2:
        /*0010*/ 	.word	index@($__internal_0_$__cuda_sm3x_div_rn_noftz_f32_slowpath)
        /*0014*/ 	.word	0x00000000


	//----- nvinfo : EIATTR_FRAME_SIZE
	.align		4
.L_3:
        /*0018*/ 	.byte	0x04, 0x11
        /*001a*/ 	.short	(.L_5 - .L_4)
	.align		4
.L_4:
        /*001c*/ 	.word	index@(_Z12softmax_cudaPfS_ii)
        /*0020*/ 	.word	0x00000000


	//----- nvinfo : EIATTR_MIN_STACK_SIZE
	.align		4
.L_5:
        /*0024*/ 	.byte	0x04, 0x12
        /*0026*/ 	.short	(.L_7 - .L_6)
	.align		4
.L_6:
        /*0028*/ 	.word	index@(_Z12softmax_cudaPfS_ii)
        /*002c*/ 	.word	0x00000000
.L_7:


//--------------------- .nv.compat                --------------------------
	.section	.nv.compat,"",@"SHT_CUDA_COMPAT_INFO"
	.align	4
        /*0000*/ 	.byte	0x02, 0x09, 0x00, 0x00, 0x02, 0x02, 0x01, 0x00, 0x02, 0x05, 0x05, 0x00, 0x03, 0x07, 0x01, 0x01
        /*0010*/ 	.byte	0x02, 0x03, 0x00, 0x00, 0x02, 0x06, 0x01, 0x00, 0x04, 0x0b, 0x08, 0x00, 0x01, 0x00, 0x00, 0x00
        /*0020*/ 	.byte	0x00, 0x00, 0x00, 0x00


//--------------------- .nv.info._Z12softmax_cudaPfS_ii --------------------------
	.section	.nv.info._Z12softmax_cudaPfS_ii,"",@"SHT_CUDA_INFO"
	.sectionflags	@""
	.align	4


	//----- nvinfo : EIATTR_CUDA_API_VERSION
	.align		4
        /*0000*/ 	.byte	0x04, 0x37
        /*0002*/ 	.short	(.L_9 - .L_8)
.L_8:
        /*0004*/ 	.word	0x00000082


	//----- nvinfo : EIATTR_KPARAM_INFO
	.align		4
.L_9:
        /*0008*/ 	.byte	0x04, 0x17
        /*000a*/ 	.short	(.L_11 - .L_10)
.L_10:
        /*000c*/ 	.word	0x00000000
        /*0010*/ 	.short	0x0003
        /*0012*/ 	.short	0x0014
        /*0014*/ 	.byte	0x00, 0xf0, 0x11, 0x00


	//----- nvinfo : EIATTR_KPARAM_INFO
	.align		4
.L_11:
        /*0018*/ 	.byte	0x04, 0x17
        /*001a*/ 	.short	(.L_13 - .L_12)
.L_12:
        /*001c*/ 	.word	0x00000000
        /*0020*/ 	.short	0x0002
        /*0022*/ 	.short	0x0010
        /*0024*/ 	.byte	0x00, 0xf0, 0x11, 0x00


	//----- nvinfo : EIATTR_KPARAM_INFO
	.align		4
.L_13:
        /*0028*/ 	.byte	0x04, 0x17
        /*002a*/ 	.short	(.L_15 - .L_14)
.L_14:
        /*002c*/ 	.word	0x00000000
        /*0030*/ 	.short	0x0001
        /*0032*/ 	.short	0x0008
        /*0034*/ 	.byte	0x00, 0xf5, 0x21, 0x00


	//----- nvinfo : EIATTR_KPARAM_INFO
	.align		4
.L_15:
        /*0038*/ 	.byte	0x04, 0x17
        /*003a*/ 	.short	(.L_17 - .L_16)
.L_16:
        /*003c*/ 	.word	0x00000000
        /*0040*/ 	.short	0x0000
        /*0042*/ 	.short	0x0000
        /*0044*/ 	.byte	0x00, 0xf5, 0x21, 0x00


	//----- nvinfo : EIATTR_SPARSE_MMA_MASK
	.align		4
.L_17:
        /*0048*/ 	.byte	0x03, 0x50
        /*004a*/ 	.short	0x0000


	//----- nvinfo : EIATTR_MAXREG_COUNT
	.align		4
        /*004c*/ 	.byte	0x03, 0x1b
        /*004e*/ 	.short	0x00ff


	//----- nvinfo : EIATTR_MERCURY_ISA_VERSION
	.align		4
        /*0050*/ 	.byte	0x03, 0x5f
        /*0052*/ 	.short	0x0101


	//----- nvinfo : EIATTR_VRC_CTA_INIT_COUNT
	.align		4
        /*0054*/ 	.byte	0x02, 0x4a
	.zero		1
	.zero		1


	//----- nvinfo : EIATTR_EXIT_INSTR_OFFSETS
	.align		4
        /*0058*/ 	.byte	0x04, 0x1c
        /*005a*/ 	.short	(.L_19 - .L_18)


	//   ....[0]....
.L_18:
        /*005c*/ 	.word	0x00000090


	//   ....[1]....
        /*0060*/ 	.word	0x00001530


	//   ....[2]....
        /*0064*/ 	.word	0x000023d0


	//   ....[3]....
        /*0068*/ 	.word	0x00002bd0


	//   ....[4]....
        /*006c*/ 	.word	0x00003080


	//   ....[5]....
        /*0070*/ 	.word	0x00003290


	//----- nvinfo : EIATTR_CRS_STACK_SIZE
	.align		4
.L_19:
        /*0074*/ 	.byte	0x04, 0x1e
        /*0076*/ 	.short	(.L_21 - .L_20)
.L_20:
        /*0078*/ 	.word	0x00000000


	//----- nvinfo : EIATTR_CBANK_PARAM_SIZE
	.align		4
.L_21:
        /*007c*/ 	.byte	0x03, 0x19
        /*007e*/ 	.short	0x0018


	//----- nvinfo : EIATTR_PARAM_CBANK
	.align		4
        /*0080*/ 	.byte	0x04, 0x0a
        /*0082*/ 	.short	(.L_23 - .L_22)
	.align		4
.L_22:
        /*0084*/ 	.word	index@(.nv.constant0._Z12softmax_cudaPfS_ii)
        /*0088*/ 	.short	0x0380
        /*008a*/ 	.short	0x0018


	//----- nvinfo : EIATTR_SW_WAR
	.align		4
.L_23:
        /*008c*/ 	.byte	0x04, 0x36
        /*008e*/ 	.short	(.L_25 - .L_24)
.L_24:
        /*0090*/ 	.word	0x00000008
.L_25:


//--------------------- .nv.callgraph             --------------------------
	.section	.nv.callgraph,"",@"SHT_CUDA_CALLGRAPH"
	.align	4
	.sectionentsize	8
	.align		4
        /*0000*/ 	.word	0x00000000
	.align		4
        /*0004*/ 	.word	0xffffffff
	.align		4
        /*0008*/ 	.word	0x00000000
	.align		4
        /*000c*/ 	.word	0xfffffffe
	.align		4
        /*0010*/ 	.word	0x00000000
	.align		4
        /*0014*/ 	.word	0xfffffffd
	.align		4
        /*0018*/ 	.word	0x00000000
	.align		4
        /*001c*/ 	.word	0xfffffffc


//--------------------- .text._Z12softmax_cudaPfS_ii --------------------------
	.section	.text._Z12softmax_cudaPfS_ii,"ax",@progbits
	.align	128
        .global         _Z12softmax_cudaPfS_ii
        .type           _Z12softmax_cudaPfS_ii,@function
        .size           _Z12softmax_cudaPfS_ii,(.L_x_57 - _Z12softmax_cudaPfS_ii)
        .other          _Z12softmax_cudaPfS_ii,@"STO_CUDA_ENTRY STV_DEFAULT"
_Z12softmax_cudaPfS_ii:
.text._Z12softmax_cudaPfS_ii:
[----:B------:R-:W-:Y:S01]  /*0000*/  LDC R1, c[0x0][0x37c] ;  /* 0x0000df00ff017b82 */ /* 0x000fe20000000800 */
[----:B------:R-:W0:Y:S07]  /*0010*/  S2R R3, SR_TID.X ;  /* 0x0000000000037919 */ /* 0x000e2e0000002100 */
[----:B------:R-:W0:Y:S08]  /*0020*/  S2UR UR4, SR_CTAID.X ;  /* 0x00000000000479c3 */ /* 0x000e300000002500 */
[----:B------:R-:W0:Y:S08]  /*0030*/  LDC R0, c[0x0][0x360] ;  /* 0x0000d800ff007b82 */ /* 0x000e300000000800 */
[----:B------:R-:W1:Y:S08]  /*0040*/  LDC.64 R6, c[0x0][0x390] ;  /* 0x0000e400ff067b82 */ /* 0x000e700000000a00 */
[----:B------:R-:W2:Y:S01]  /*0050*/  S2UR UR5, SR_CTAID.Y ;  /* 0x00000000000579c3 */ /* 0x000ea20000002600 */
[----:B0-----:R-:W-:-:S05]  /*0060*/  IMAD R0, R0, UR4, R3 ;  /* 0x0000000400007c24 */ /* 0x001fca000f8e0203 */
[----:B-1----:R-:W-:-:S04]  /*0070*/  ISETP.GE.AND P0, PT, R0, R7, PT ;  /* 0x000000070000720c */ /* 0x002fc80003f06270 */
[----:B--2---:R-:W-:-:S13]  /*0080*/  ISETP.LE.OR P0, PT, R6, UR5, P0 ;  /* 0x0000000506007c0c */ /* 0x004fda0008703670 */
[----:B------:R-:W-:Y:S05]  /*0090*/  @P0 EXIT ;  /* 0x000000000000094d */ /* 0x000fea0003800000 */
[----:B------:R-:W0:Y:S01]  /*00a0*/  LDC.64 R4, c[0x0][0x380] ;  /* 0x0000e000ff047b82 */ /* 0x000e220000000a00 */
[----:B------:R-:W1:Y:S01]  /*00b0*/  LDCU.64 UR8, c[0x0][0x358] ;  /* 0x00006b00ff0877ac */ /* 0x000e620008000a00 */
[----:B------:R-:W-:-:S05]  /*00c0*/  IMAD R9, R7, UR5, RZ ;  /* 0x0000000507097c24 */ /* 0x000fca000f8e02ff */
[----:B------:R-:W-:-:S05]  /*00d0*/  IADD3 R3, PT, PT, R0, R9, RZ ;  /* 0x0000000900037210 */ /* 0x000fca0007ffe0ff */
[----:B0-----:R-:W-:-:S05]  /*00e0*/  IMAD.WIDE R2, R3, 0x4, R4 ;  /* 0x0000000403027825 */ /* 0x001fca00078e0204 */
[----:B-1----:R0:W5:Y:S01]  /*00f0*/  LDG.E R8, desc[UR8][R2.64] ;  /* 0x0000000802087981 */ /* 0x002162000c1e1900 */
[----:B------:R-:W-:-:S13]  /*0100*/  ISETP.GE.AND P0, PT, R7, 0x2, PT ;  /* 0x000000020700780c */ /* 0x000fda0003f06270 */
[----:B0-----:R-:W-:Y:S05]  /*0110*/  @!P0 BRA `(.L_x_0) ;  /* 0x0000000400a88947 */ /* 0x001fea0003800000 */
[----:B------:R-:W-:Y:S01]  /*0120*/  IADD3 R0, PT, PT, R7, -0x2, RZ ;  /* 0xfffffffe07007810 */ /* 0x000fe20007ffe0ff */
[----:B------:R-:W-:-:S03]  /*0130*/  UMOV UR4, 0x1 ;  /* 0x0000000100047882 */ /* 0x000fc60000000000 */
[----:B------:R-:W-:Y:S02]  /*0140*/  ISETP.GE.U32.AND P0, PT, R0, 0xf, PT ;  /* 0x0000000f0000780c */ /* 0x000fe40003f06070 */
[----:B------:R-:W-:-:S04]  /*0150*/  IADD3 R0, PT, PT, R7, -0x1, RZ ;  /* 0xffffffff07007810 */ /* 0x000fc80007ffe0ff */
[----:B------:R-:W-:-:S07]  /*0160*/  LOP3.LUT R19, R0, 0xf, RZ, 0xc0, !PT ;  /* 0x0000000f00137812 */ /* 0x000fce00078ec0ff */
[----:B------:R-:W-:Y:S05]  /*0170*/  @!P0 BRA `(.L_x_1) ;  /* 0x00000000009c8947 */ /* 0x000fea0003800000 */
[----:B------:R-:W-:Y:S01]  /*0180*/  IADD3 R3, PT, PT, R9, 0x1, RZ ;  /* 0x0000000109037810 */ /* 0x000fe20007ffe0ff */
[----:B------:R-:W-:-:S04]  /*0190*/  UMOV UR4, URZ ;  /* 0x000000ff00047c82 */ /* 0x000fc80008000000 */
[----:B------:R-:W-:Y:S01]  /*01a0*/  IMAD.WIDE.U32 R2, R3, 0x4, R4 ;  /* 0x0000000403027825 */ /* 0x000fe200078e0004 */
[----:B------:R-:W-:Y:S02]  /*01b0*/  LOP3.LUT R4, R0, 0xfffffff0, RZ, 0xc0, !PT ;  /* 0xfffffff000047812 */ /* 0x000fe400078ec0ff */
[----:B------:R-:W-:Y:S02]  /*01c0*/  IADD3 R12, P0, PT, R2, 0x20, RZ ;  /* 0x00000020020c7810 */ /* 0x000fe40007f1e0ff */
[----:B------:R-:W-:Y:S02]  /*01d0*/  IADD3 R4, PT, PT, -R4, RZ, RZ ;  /* 0x000000ff04047210 */ /* 0x000fe40007ffe1ff */
[----:B------:R-:W-:-:S09]  /*01e0*/  IADD3.X R3, PT, PT, RZ, R3, RZ, P0, !PT ;  /* 0x00000003ff037210 */ /* 0x000fd200007fe4ff */
.L_x_2:
[----:B------:R-:W-:-:S05]  /*01f0*/  MOV R2, R12 ;  /* 0x0000000c00027202 */ /* 0x000fca0000000f00 */
[----:B------:R-:W2:Y:S04]  /*0200*/  LDG.E R11, desc[UR8][R2.64+-0x20] ;  /* 0xffffe008020b7981 */ /* 0x000ea8000c1e1900 */
[----:B------:R-:W2:Y:S04]  /*0210*/  LDG.E R12, desc[UR8][R2.64+-0x1c] ;  /* 0xffffe408020c7981 */ /* 0x000ea8000c1e1900 */
[----:B------:R-:W3:Y:S04]  /*0220*/  LDG.E R14, desc[UR8][R2.64+-0x18] ;  /* 0xffffe808020e7981 */ /* 0x000ee8000c1e1900 */
[----:B------:R-:W3:Y:S04]  /*0230*/  LDG.E R13, desc[UR8][R2.64+-0x14] ;  /* 0xffffec08020d7981 */ /* 0x000ee8000c1e1900 */
[----:B------:R-:W4:Y:S04]  /*0240*/  LDG.E R16, desc[UR8][R2.64+-0x10] ;  /* 0xfffff00802107981 */ /* 0x000f28000c1e1900 */
        /* <DEDUP_REMOVED lines=10> */
[----:B------:R0:W4:Y:S01]  /*02f0*/  LDG.E R5, desc[UR8][R2.64+0x1c] ;  /* 0x00001c0802057981 */ /* 0x000122000c1e1900 */
[----:B------:R-:W-:Y:S01]  /*0300*/  IADD3 R4, PT, PT, R4, 0x10, RZ ;  /* 0x0000001004047810 */ /* 0x000fe20007ffe0ff */
[----:B------:R-:W-:-:S03]  /*0310*/  UIADD3 UR4, UPT, UPT, UR4, 0x10, URZ ;  /* 0x0000001004047890 */ /* 0x000fc6000fffe0ff */
[----:B------:R-:W-:Y:S02]  /*0320*/  ISETP.NE.AND P0, PT, R4, RZ, PT ;  /* 0x000000ff0400720c */ /* 0x000fe40003f05270 */
[----:B--2--5:R-:W-:Y:S02]  /*0330*/  FMNMX3 R11, R8, R11, R12, !PT ;  /* 0x0000000b080b7276 */ /* 0x024fe4000780000c */
[----:B------:R-:W-:-:S04]  /*0340*/  IADD3 R12, P1, PT, R2, 0x40, RZ ;  /* 0x00000040020c7810 */ /* 0x000fc80007f3e0ff */
[----:B0-----:R-:W-:Y:S02]  /*0350*/  IADD3.X R3, PT, PT, RZ, R3, RZ, P1, !PT ;  /* 0x00000003ff037210 */ /* 0x001fe40000ffe4ff */
[----:B---3--:R-:W-:-:S04]  /*0360*/  FMNMX3 R11, R11, R14, R13, !PT ;  /* 0x0000000e0b0b7276 */ /* 0x008fc8000780000d */
[----:B----4-:R-:W-:-:S04]  /*0370*/  FMNMX3 R11, R11, R16, R15, !PT ;  /* 0x000000100b0b7276 */ /* 0x010fc8000780000f */
[----:B------:R-:W-:-:S04]  /*0380*/  FMNMX3 R11, R11, R18, R17, !PT ;  /* 0x000000120b0b7276 */ /* 0x000fc80007800011 */
[----:B------:R-:W-:-:S04]  /*0390*/  FMNMX3 R11, R11, R20, R21, !PT ;  /* 0x000000140b0b7276 */ /* 0x000fc80007800015 */
[----:B------:R-:W-:-:S04]  /*03a0*/  FMNMX3 R11, R11, R22, R23, !PT ;  /* 0x000000160b0b7276 */ /* 0x000fc80007800017 */
[----:B------:R-:W-:-:S04]  /*03b0*/  FMNMX3 R7, R11, R7, R10, !PT ;  /* 0x000000070b077276 */ /* 0x000fc8000780000a */
[----:B------:R-:W-:Y:S01]  /*03c0*/  FMNMX3 R8, R7, R6, R5, !PT ;  /* 0x0000000607087276 */ /* 0x000fe20007800005 */
[----:B------:R-:W-:Y:S06]  /*03d0*/  @P0 BRA `(.L_x_2) ;  /* 0xfffffffc00840947 */ /* 0x000fec000383ffff */
[----:B------:R-:W-:-:S12]  /*03e0*/  UIADD3 UR4, UPT, UPT, UR4, 0x1, URZ ;  /* 0x0000000104047890 */ /* 0x000fd8000fffe0ff */
.L_x_1:
[----:B------:R-:W-:-:S13]  /*03f0*/  ISETP.NE.AND P0, PT, R19, RZ, PT ;  /* 0x000000ff1300720c */ /* 0x000fda0003f05270 */
[----:B------:R-:W-:Y:S05]  /*0400*/  @!P0 BRA `(.L_x_0) ;  /* 0x0000000000ec8947 */ /* 0x000fea0003800000 */
[----:B------:R-:W-:Y:S02]  /*0410*/  ISETP.GE.U32.AND P0, PT, R19, 0x8, PT ;  /* 0x000000081300780c */ /* 0x000fe40003f06070 */
[----:B------:R-:W-:-:S04]  /*0420*/  LOP3.LUT R15, R0, 0x7, RZ, 0xc0, !PT ;  /* 0x00000007000f7812 */ /* 0x000fc800078ec0ff */
[----:B------:R-:W-:-:S07]  /*0430*/  ISETP.NE.AND P1, PT, R15, RZ, PT ;  /* 0x000000ff0f00720c */ /* 0x000fce0003f25270 */
[----:B------:R-:W-:Y:S06]  /*0440*/  @!P0 BRA `(.L_x_3) ;  /* 0x0000000000548947 */ /* 0x000fec0003800000 */
[----:B------:R-:W0:Y:S01]  /*0450*/  LDC.64 R10, c[0x0][0x380] ;  /* 0x0000e000ff0a7b82 */ /* 0x000e220000000a00 */
[C---:B------:R-:W-:Y:S02]  /*0460*/  IADD3 R6, P0, PT, R9.reuse, UR4, RZ ;  /* 0x0000000409067c10 */ /* 0x040fe4000ff1e0ff */
[----:B------:R-:W-:Y:S02]  /*0470*/  IADD3 R3, PT, PT, R9, UR4, RZ ;  /* 0x0000000409037c10 */ /* 0x000fe4000fffe0ff */
[----:B------:R-:W-:-:S03]  /*0480*/  IADD3.X R7, PT, PT, RZ, RZ, RZ, P0, !PT ;  /* 0x000000ffff077210 */ /* 0x000fc600007fe4ff */
[----:B------:R-:W1:Y:S01]  /*0490*/  LDC.64 R4, c[0x0][0x380] ;  /* 0x0000e000ff047b82 */ /* 0x000e620000000a00 */
[----:B0-----:R-:W-:Y:S01]  /*04a0*/  LEA R2, P0, R6, R10, 0x2 ;  /* 0x0000000a06027211 */ /* 0x001fe200078010ff */
[----:B-1----:R-:W-:-:S03]  /*04b0*/  IMAD.WIDE.U32 R4, R3, 0x4, R4 ;  /* 0x0000000403047825 */ /* 0x002fc600078e0004 */
[----:B------:R-:W-:-:S03]  /*04c0*/  LEA.HI.X R3, R6, R11, R7, 0x2, P0 ;  /* 0x0000000b06037211 */ /* 0x000fc600000f1407 */
[----:B------:R-:W2:Y:S04]  /*04d0*/  LDG.E R5, desc[UR8][R4.64] ;  /* 0x0000000804057981 */ /* 0x000ea8000c1e1900 */
[----:B------:R-:W2:Y:S04]  /*04e0*/  LDG.E R6, desc[UR8][R2.64+0x4] ;  /* 0x0000040802067981 */ /* 0x000ea8000c1e1900 */
[----:B------:R-:W3:Y:S04]  /*04f0*/  LDG.E R7, desc[UR8][R2.64+0x8] ;  /* 0x0000080802077981 */ /* 0x000ee8000c1e1900 */
[----:B------:R-:W3:Y:S04]  /*0500*/  LDG.E R10, desc[UR8][R2.64+0xc] ;  /* 0x00000c08020a7981 */ /* 0x000ee8000c1e1900 */
[----:B------:R-:W4:Y:S04]  /*0510*/  LDG.E R11, desc[UR8][R2.64+0x10] ;  /* 0x00001008020b7981 */ /* 0x000f28000c1e1900 */
[----:B------:R-:W4:Y:S04]  /*0520*/  LDG.E R12, desc[UR8][R2.64+0x14] ;  /* 0x00001408020c7981 */ /* 0x000f28000c1e1900 */
[----:B------:R-:W4:Y:S04]  /*0530*/  LDG.E R13, desc[UR8][R2.64+0x18] ;  /* 0x00001808020d7981 */ /* 0x000f28000c1e1900 */
[----:B------:R-:W4:Y:S01]  /*0540*/  LDG.E R14, desc[UR8][R2.64+0x1c] ;  /* 0x00001c08020e7981 */ /* 0x000f22000c1e1900 */
[----:B------:R-:W-:Y:S01]  /*0550*/  UIADD3 UR4, UPT, UPT, UR4, 0x8, URZ ;  /* 0x0000000804047890 */ /* 0x000fe2000fffe0ff */
[----:B--2--5:R-:W-:-:S04]  /*0560*/  FMNMX3 R6, R8, R5, R6, !PT ;  /* 0x0000000508067276 */ /* 0x024fc80007800006 */
[----:B---3--:R-:W-:-:S04]  /*0570*/  FMNMX3 R6, R6, R7, R10, !PT ;  /* 0x0000000706067276 */ /* 0x008fc8000780000a */
[----:B----4-:R-:W-:-:S04]  /*0580*/  FMNMX3 R6, R6, R11, R12, !PT ;  /* 0x0000000b06067276 */ /* 0x010fc8000780000c */
[----:B------:R-:W-:-:S07]  /*0590*/  FMNMX3 R8, R6, R13, R14, !PT ;  /* 0x0000000d06087276 */ /* 0x000fce000780000e */
.L_x_3:
        /* <DEDUP_REMOVED lines=16> */
[----:B------:R-:W3:Y:S01]  /*06a0*/  LDG.E R10, desc[UR8][R4.64+0xc] ;  /* 0x00000c08040a7981 */ /* 0x000ee2000c1e1900 */
[----:B------:R-:W-:Y:S01]  /*06b0*/  UIADD3 UR4, UPT, UPT, UR4, 0x4, URZ ;  /* 0x0000000404047890 */ /* 0x000fe2000fffe0ff */
[----:B--2--5:R-:W-:-:S04]  /*06c0*/  FMNMX3 R6, R8, R3, R6, !PT ;  /* 0x0000000308067276 */ /* 0x024fc80007800006 */
[----:B---3--:R-:W-:-:S07]  /*06d0*/  FMNMX3 R8, R6, R7, R10, !PT ;  /* 0x0000000706087276 */ /* 0x008fce000780000a */
.L_x_4:
[----:B------:R-:W-:Y:S05]  /*06e0*/  @!P1 BRA `(.L_x_0) ;  /* 0x0000000000349947 */ /* 0x000fea0003800000 */
[----:B------:R-:W0:Y:S01]  /*06f0*/  LDC.64 R2, c[0x0][0x380] ;  /* 0x0000e000ff027b82 */ /* 0x000e220000000a00 */
[----:B------:R-:W-:Y:S02]  /*0700*/  IADD3 R5, PT, PT, R9, UR4, RZ ;  /* 0x0000000409057c10 */ /* 0x000fe4000fffe0ff */
[----:B------:R-:W-:-:S03]  /*0710*/  IADD3 R0, PT, PT, -R0, RZ, RZ ;  /* 0x000000ff00007210 */ /* 0x000fc60007ffe1ff */
[----:B0-----:R-:W-:-:S05]  /*0720*/  IMAD.WIDE.U32 R2, R5, 0x4, R2 ;  /* 0x0000000405027825 */ /* 0x001fca00078e0002 */
[----:B------:R-:W-:-:S07]  /*0730*/  MOV R5, R3 ;  /* 0x0000000300057202 */ /* 0x000fce0000000f00 */
.L_x_5:
[----:B------:R-:W-:-:S06]  /*0740*/  MOV R3, R5 ;  /* 0x0000000500037202 */ /* 0x000fcc0000000f00 */
[----:B------:R0:W2:Y:S01]  /*0750*/  LDG.E R3, desc[UR8][R2.64] ;  /* 0x0000000802037981 */ /* 0x0000a2000c1e1900 */
[----:B------:R-:W-:-:S04]  /*0760*/  IADD3 R0, PT, PT, R0, 0x1, RZ ;  /* 0x0000000100007810 */ /* 0x000fc80007ffe0ff */
[----:B------:R-:W-:Y:S02]  /*0770*/  ISETP.NE.AND P0, PT, R0, RZ, PT ;  /* 0x000000ff0000720c */ /* 0x000fe40003f05270 */
[----:B0-----:R-:W-:-:S04]  /*0780*/  IADD3 R2, P1, PT, R2, 0x4, RZ ;  /* 0x0000000402027810 */ /* 0x001fc80007f3e0ff */
[----:B------:R-:W-:Y:S02]  /*0790*/  IADD3.X R5, PT, PT, RZ, R5, RZ, P1, !PT ;  /* 0x00000005ff057210 */ /* 0x000fe40000ffe4ff */
[----:B--2--5:R-:W-:-:S05]  /*07a0*/  FMNMX R8, R3, R8, !PT ;  /* 0x0000000803087209 */ /* 0x024fca0007800000 */
[----:B------:R-:W-:Y:S05]  /*07b0*/  @P0 BRA `(.L_x_5) ;  /* 0xfffffffc00e00947 */ /* 0x000fea000383ffff */
.L_x_0:
[----:B------:R-:W0:Y:S01]  /*07c0*/  LDCU UR5, c[0x0][0x394] ;  /* 0x00007280ff0577ac */ /* 0x000e220008000800 */
[----:B------:R-:W-:Y:S01]  /*07d0*/  HFMA2 R3, -RZ, RZ, 0, 0 ;  /* 0x00000000ff037431 */ /* 0x000fe200000001ff */
[----:B0-----:R-:W-:-:S09]  /*07e0*/  UISETP.GE.AND UP0, UPT, UR5, 0x1, UPT ;  /* 0x000000010500788c */ /* 0x001fd2000bf06270 */
[----:B------:R-:W-:Y:S05]  /*07f0*/  BRA.U !UP0, `(.L_x_6) ;  /* 0x0000000d08447547 */ /* 0x000fea000b800000 */
[----:B------:R-:W-:Y:S01]  /*0800*/  UISETP.GE.U32.AND UP1, UPT, UR5, 0x8, UPT ;  /* 0x000000080500788c */ /* 0x000fe2000bf26070 */
[----:B------:R-:W-:Y:S01]  /*0810*/  MOV R3, RZ ;  /* 0x000000ff00037202 */ /* 0x000fe20000000f00 */
[----:B------:R-:W-:Y:S01]  /*0820*/  ULOP3.LUT UR6, UR5, 0x7, URZ, 0xc0, !UPT ;  /* 0x0000000705067892 */ /* 0x000fe2000f8ec0ff */
[----:B------:R-:W-:-:S03]  /*0830*/  UMOV UR4, URZ ;  /* 0x000000ff00047c82 */ /* 0x000fc60008000000 */
[----:B------:R-:W-:-:S03]  /*0840*/  UISETP.NE.AND UP0, UPT, UR6, URZ, UPT ;  /* 0x000000ff0600728c */ /* 0x000fc6000bf05270 */
[----:B------:R-:W-:Y:S08]  /*0850*/  BRA.U !UP1, `(.L_x_7) ;  /* 0x0000000509787547 */ /* 0x000ff0000b800000 */
[----:B------:R-:W0:Y:S01]  /*0860*/  LDC.64 R4, c[0x0][0x380] ;  /* 0x0000e000ff047b82 */ /* 0x000e220000000a00 */
[----:B------:R-:W-:Y:S01]  /*0870*/  ULOP3.LUT UR4, UR5, 0x7ffffff8, URZ, 0xc0, !UPT ;  /* 0x7ffffff805047892 */ /* 0x000fe2000f8ec0ff */
[----:B------:R-:W-:-:S03]  /*0880*/  MOV R3, RZ ;  /* 0x000000ff00037202 */ /* 0x000fc60000000f00 */
[----:B------:R-:W-:Y:S01]  /*0890*/  UIADD3 UR5, UPT, UPT, -UR4, URZ, URZ ;  /* 0x000000ff04057290 */ /* 0x000fe2000fffe1ff */
[----:B0-----:R-:W-:-:S03]  /*08a0*/  IMAD.WIDE.U32 R4, R9, 0x4, R4 ;  /* 0x0000000409047825 */ /* 0x001fc600078e0004 */
[----:B------:R-:W-:-:S04]  /*08b0*/  IADD3 R4, P0, PT, R4, 0x10, RZ ;  /* 0x0000001004047810 */ /* 0x000fc80007f1e0ff */
[----:B------:R-:W-:-:S09]  /*08c0*/  IADD3.X R5, PT, PT, RZ, R5, RZ, P0, !PT ;  /* 0x00000005ff057210 */ /* 0x000fd200007fe4ff */
.L_x_8:
[----:B------:R-:W2:Y:S04]  /*08d0*/  LDG.E R7, desc[UR8][R4.64+-0x10] ;  /* 0xfffff00804077981 */ /* 0x000ea8000c1e1900 */
[----:B------:R-:W3:Y:S04]  /*08e0*/  LDG.E R13, desc[UR8][R4.64+-0xc] ;  /* 0xfffff408040d7981 */ /* 0x000ee8000c1e1900 */
[----:B------:R-:W4:Y:S04]  /*08f0*/  LDG.E R21, desc[UR8][R4.64+-0x8] ;  /* 0xfffff80804157981 */ /* 0x000f28000c1e1900 */
[----:B------:R-:W4:Y:S04]  /*0900*/  LDG.E R27, desc[UR8][R4.64+-0x4] ;  /* 0xfffffc08041b7981 */ /* 0x000f28000c1e1900 */
[----:B------:R-:W4:Y:S04]  /*0910*/  LDG.E R11, desc[UR8][R4.64] ;  /* 0x00000008040b7981 */ /* 0x000f28000c1e1900 */
[----:B------:R-:W4:Y:S04]  /*0920*/  LDG.E R19, desc[UR8][R4.64+0x4] ;  /* 0x0000040804137981 */ /* 0x000f28000c1e1900 */
[----:B------:R-:W4:Y:S04]  /*0930*/  LDG.E R17, desc[UR8][R4.64+0x8] ;  /* 0x0000080804117981 */ /* 0x000f28000c1e1900 */
[----:B------:R0:W4:Y:S01]  /*0940*/  LDG.E R15, desc[UR8][R4.64+0xc] ;  /* 0x00000c08040f7981 */ /* 0x000122000c1e1900 */
[----:B------:R-:W-:Y:S01]  /*0950*/  HFMA2 R6, -RZ, RZ, 0.96630859375, -0.0022525787353515625 ;  /* 0x3bbb989dff067431 */ /* 0x000fe200000001ff */
[----:B------:R-:W-:Y:S01]  /*0960*/  MOV R10, 0x437c0000 ;  /* 0x437c0000000a7802 */ /* 0x000fe20000000f00 */
[----:B------:R-:W-:-:S04]  /*0970*/  UIADD3 UR5, UPT, UPT, UR5, 0x8, URZ ;  /* 0x0000000805057890 */ /* 0x000fc8000fffe0ff */
[----:B------:R-:W-:Y:S01]  /*0980*/  UISETP.NE.AND UP1, UPT, UR5, URZ, UPT ;  /* 0x000000ff0500728c */ /* 0x000fe2000bf25270 */
[----:B0-----:R-:W-:-:S04]  /*0990*/  IADD3 R4, P0, PT, R4, 0x20, RZ ;  /* 0x0000002004047810 */ /* 0x001fc80007f1e0ff */
[----:B------:R-:W-:Y:S01]  /*09a0*/  IADD3.X R5, PT, PT, RZ, R5, RZ, P0, !PT ;  /* 0x00000005ff057210 */ /* 0x000fe200007fe4ff */
[----:B--2--5:R-:W-:-:S04]  /*09b0*/  FADD R23, R7, -R8 ;  /* 0x8000000807177221 */ /* 0x024fc80000000000 */
[----:B------:R-:W-:Y:S01]  /*09c0*/  FFMA.SAT R7, R23, R6, 0.5 ;  /* 0x3f00000017077423 */ /* 0x000fe20000002006 */
[----:B---3--:R-:W-:-:S03]  /*09d0*/  FADD R13, R13, -R8 ;  /* 0x800000080d0d7221 */ /* 0x008fc60000000000 */
[----:B------:R-:W-:Y:S01]  /*09e0*/  FFMA.RM R7, R7, R10, 12582913 ;  /* 0x4b40000107077423 */ /* 0x000fe2000000400a */
[----:B------:R-:W-:Y:S01]  /*09f0*/  FFMA.SAT R25, R13, R6, 0.5 ;  /* 0x3f0000000d197423 */ /* 0x000fe20000002006 */
[----:B----4-:R-:W-:Y:S02]  /*0a00*/  FADD R21, R21, -R8 ;  /* 0x8000000815157221 */ /* 0x010fe40000000000 */
[----:B------:R-:W-:Y:S01]  /*0a10*/  FADD R2, R7, -12583039 ;  /* 0xcb40007f07027421 */ /* 0x000fe20000000000 */
[----:B------:R-:W-:Y:S01]  /*0a20*/  FFMA.RM R0, R25, R10, 12582913 ;  /* 0x4b40000119007423 */ /* 0x000fe2000000400a */
[----:B------:R-:W-:Y:S02]  /*0a30*/  FFMA.SAT R25, R21, R6, 0.5 ;  /* 0x3f00000015197423 */ /* 0x000fe40000002006 */
[----:B------:R-:W-:Y:S01]  /*0a40*/  FFMA R2, R23, 1.4426950216293334961, -R2 ;  /* 0x3fb8aa3b17027823 */ /* 0x000fe20000000802 */
[----:B------:R-:W-:-:S03]  /*0a50*/  FADD R14, R0, -12583039 ;  /* 0xcb40007f000e7421 */ /* 0x000fc60000000000 */
[----:B------:R-:W-:Y:S01]  /*0a60*/  FFMA R12, R23, 1.925963033500011079e-08, R2 ;  /* 0x32a57060170c7823 */ /* 0x000fe20000000002 */
[--C-:B------:R-:W-:Y:S01]  /*0a70*/  FADD R23, R27, -R8.reuse ;  /* 0x800000081b177221 */ /* 0x100fe20000000000 */
[----:B------:R-:W-:Y:S01]  /*0a80*/  FFMA.RM R2, R25, R10, 12582913 ;  /* 0x4b40000119027423 */ /* 0x000fe2000000400a */
[----:B------:R-:W-:Y:S01]  /*0a90*/  FADD R25, R11, -R8 ;  /* 0x800000080b197221 */ /* 0x000fe20000000000 */
[----:B------:R-:W-:Y:S01]  /*0aa0*/  FFMA R14, R13, 1.4426950216293334961, -R14 ;  /* 0x3fb8aa3b0d0e7823 */ /* 0x000fe2000000080e */
[-C--:B------:R-:W-:Y:S01]  /*0ab0*/  FFMA.SAT R27, R23, R6.reuse, 0.5 ;  /* 0x3f000000171b7423 */ /* 0x080fe20000002006 */
[----:B------:R-:W-:Y:S01]  /*0ac0*/  FADD R16, R2, -12583039 ;  /* 0xcb40007f02107421 */ /* 0x000fe20000000000 */
[----:B------:R-:W-:Y:S01]  /*0ad0*/  FFMA.SAT R29, R25, R6, 0.5 ;  /* 0x3f000000191d7423 */ /* 0x000fe20000002006 */
[----:B------:R-:W-:Y:S01]  /*0ae0*/  FFMA R13, R13, 1.925963033500011079e-08, R14 ;  /* 0x32a570600d0d7823 */ /* 0x000fe2000000000e */
[-C--:B------:R-:W-:Y:S01]  /*0af0*/  FFMA.RM R11, R27, R10.reuse, 12582913 ;  /* 0x4b4000011b0b7423 */ /* 0x080fe2000000400a */
[----:B------:R-:W-:Y:S01]  /*0b00*/  FADD R27, R19, -R8 ;  /* 0x80000008131b7221 */ /* 0x000fe20000000000 */
[----:B------:R-:W-:Y:S01]  /*0b10*/  FFMA.RM R14, R29, R10, 12582913 ;  /* 0x4b4000011d0e7423 */ /* 0x000fe2000000400a */
[----:B------:R-:W0:Y:S01]  /*0b20*/  MUFU.EX2 R12, R12 ;  /* 0x0000000c000c7308 */ /* 0x000e220000000800 */
[----:B------:R-:W-:Y:S01]  /*0b30*/  FADD R18, R11, -12583039 ;  /* 0xcb40007f0b127421 */ /* 0x000fe20000000000 */
[----:B------:R-:W-:Y:S01]  /*0b40*/  FFMA R16, R21, 1.4426950216293334961, -R16 ;  /* 0x3fb8aa3b15107823 */ /* 0x000fe20000000810 */
[----:B------:R-:W-:Y:S01]  /*0b50*/  FADD R20, R14, -12583039 ;  /* 0xcb40007f0e147421 */ /* 0x000fe20000000000 */
[----:B------:R-:W-:Y:S01]  /*0b60*/  FFMA.SAT R19, R27, R6, 0.5 ;  /* 0x3f0000001b137423 */ /* 0x000fe20000002006 */
[----:B------:R-:W-:Y:S01]  /*0b70*/  FFMA R18, R23, 1.4426950216293334961, -R18 ;  /* 0x3fb8aa3b17127823 */ /* 0x000fe20000000812 */
[----:B------:R-:W-:Y:S01]  /*0b80*/  FFMA R16, R21, 1.925963033500011079e-08, R16 ;  /* 0x32a5706015107823 */ /* 0x000fe20000000010 */
[----:B------:R-:W-:Y:S01]  /*0b90*/  FFMA R20, R25, 1.4426950216293334961, -R20 ;  /* 0x3fb8aa3b19147823 */ /* 0x000fe20000000814 */
[----:B------:R-:W1:Y:S01]  /*0ba0*/  MUFU.EX2 R13, R13 ;  /* 0x0000000d000d7308 */ /* 0x000e620000000800 */
[----:B------:R-:W-:Y:S01]  /*0bb0*/  FFMA R18, R23, 1.925963033500011079e-08, R18 ;  /* 0x32a5706017127823 */ /* 0x000fe20000000012 */
[--C-:B------:R-:W-:Y:S01]  /*0bc0*/  FADD R23, R17, -R8.reuse ;  /* 0x8000000811177221 */ /* 0x100fe20000000000 */
[----:B------:R-:W-:Y:S01]  /*0bd0*/  FFMA.RM R17, R19, R10, 12582913 ;  /* 0x4b40000113117423 */ /* 0x000fe2000000400a */
[----:B------:R-:W-:Y:S01]  /*0be0*/  FADD R21, R15, -R8 ;  /* 0x800000080f157221 */ /* 0x000fe20000000000 */
[----:B------:R-:W-:Y:S01]  /*0bf0*/  FFMA R19, R25, 1.925963033500011079e-08, R20 ;  /* 0x32a5706019137823 */ /* 0x000fe20000000014 */
[-C--:B------:R-:W-:Y:S01]  /*0c00*/  FFMA.SAT R29, R23, R6.reuse, 0.5 ;  /* 0x3f000000171d7423 */ /* 0x080fe20000002006 */
[----:B------:R-:W-:Y:S01]  /*0c10*/  FADD R22, R17, -12583039 ;  /* 0xcb40007f11167421 */ /* 0x000fe20000000000 */
[----:B------:R-:W-:Y:S01]  /*0c20*/  FFMA.SAT R25, R21, R6, 0.5 ;  /* 0x3f00000015197423 */ /* 0x000fe20000002006 */
[----:B------:R-:W2:Y:S01]  /*0c30*/  MUFU.EX2 R16, R16 ;  /* 0x0000001000107308 */ /* 0x000ea20000000800 */
[-C--:B------:R-:W-:Y:S01]  /*0c40*/  FFMA.RM R15, R29, R10.reuse, 12582913 ;  /* 0x4b4000011d0f7423 */ /* 0x080fe2000000400a */
[----:B------:R-:W-:Y:S01]  /*0c50*/  SHF.L.U32 R20, R7, 0x17, RZ ;  /* 0x0000001707147819 */ /* 0x000fe200000006ff */
[----:B------:R-:W-:Y:S01]  /*0c60*/  FFMA R22, R27, 1.4426950216293334961, -R22 ;  /* 0x3fb8aa3b1b167823 */ /* 0x000fe20000000816 */
[----:B------:R-:W-:Y:S01]  /*0c70*/  FFMA.RM R10, R25, R10, 12582913 ;  /* 0x4b400001190a7423 */ /* 0x000fe2000000400a */
[----:B------:R-:W-:Y:S01]  /*0c80*/  FADD R24, R15, -12583039 ;  /* 0xcb40007f0f187421 */ /* 0x000fe20000000000 */
[----:B------:R-:W-:Y:S01]  /*0c90*/  SHF.L.U32 R7, R0, 0x17, RZ ;  /* 0x0000001700077819 */ /* 0x000fe200000006ff */
[----:B0-----:R-:W-:Y:S01]  /*0ca0*/  FFMA R12, R20, R12, R3 ;  /* 0x0000000c140c7223 */ /* 0x001fe20000000003 */
[----:B------:R-:W0:Y:S01]  /*0cb0*/  MUFU.EX2 R18, R18 ;  /* 0x0000001200127308 */ /* 0x000e220000000800 */
[----:B------:R-:W-:Y:S01]  /*0cc0*/  FFMA R6, R27, 1.925963033500011079e-08, R22 ;  /* 0x32a570601b067823 */ /* 0x000fe20000000016 */
[----:B------:R-:W-:Y:S01]  /*0cd0*/  FFMA R24, R23, 1.4426950216293334961, -R24 ;  /* 0x3fb8aa3b17187823 */ /* 0x000fe20000000818 */
[----:B------:R-:W-:Y:S01]  /*0ce0*/  FADD R0, R10, -12583039 ;  /* 0xcb40007f0a007421 */ /* 0x000fe20000000000 */
[----:B-1----:R-:W-:Y:S01]  /*0cf0*/  FFMA R7, R7, R13, R12 ;  /* 0x0000000d07077223 */ /* 0x002fe2000000000c */
[----:B------:R-:W-:Y:S01]  /*0d00*/  SHF.L.U32 R2, R2, 0x17, RZ ;  /* 0x0000001702027819 */ /* 0x000fe200000006ff */
[----:B------:R-:W-:Y:S01]  /*0d10*/  FFMA R24, R23, 1.925963033500011079e-08, R24 ;  /* 0x32a5706017187823 */ /* 0x000fe20000000018 */
[----:B------:R-:W-:Y:S01]  /*0d20*/  FFMA R12, R21, 1.4426950216293334961, -R0 ;  /* 0x3fb8aa3b150c7823 */ /* 0x000fe20000000800 */
[----:B------:R-:W1:Y:S01]  /*0d30*/  MUFU.EX2 R19, R19 ;  /* 0x0000001300137308 */ /* 0x000e620000000800 */
[----:B------:R-:W-:Y:S01]  /*0d40*/  SHF.L.U32 R0, R11, 0x17, RZ ;  /* 0x000000170b007819 */ /* 0x000fe200000006ff */
[----:B--2---:R-:W-:Y:S01]  /*0d50*/  FFMA R7, R2, R16, R7 ;  /* 0x0000001002077223 */ /* 0x004fe20000000007 */
[----:B------:R-:W-:Y:S01]  /*0d60*/  FFMA R12, R21, 1.925963033500011079e-08, R12 ;  /* 0x32a57060150c7823 */ /* 0x000fe2000000000c */
[----:B------:R-:W-:-:S02]  /*0d70*/  SHF.L.U32 R3, R14, 0x17, RZ ;  /* 0x000000170e037819 */ /* 0x000fc400000006ff */
[----:B------:R-:W-:Y:S02]  /*0d80*/  SHF.L.U32 R2, R17, 0x17, RZ ;  /* 0x0000001711027819 */ /* 0x000fe400000006ff */
[----:B------:R-:W2:Y:S01]  /*0d90*/  MUFU.EX2 R6, R6 ;  /* 0x0000000600067308 */ /* 0x000ea20000000800 */
[----:B0-----:R-:W-:Y:S01]  /*0da0*/  FFMA R0, R0, R18, R7 ;  /* 0x0000001200007223 */ /* 0x001fe20000000007 */
[----:B------:R-:W-:-:S06]  /*0db0*/  SHF.L.U32 R15, R15, 0x17, RZ ;  /* 0x000000170f0f7819 */ /* 0x000fcc00000006ff */
[----:B------:R-:W0:Y:S01]  /*0dc0*/  MUFU.EX2 R24, R24 ;  /* 0x0000001800187308 */ /* 0x000e220000000800 */
[----:B-1----:R-:W-:-:S07]  /*0dd0*/  FFMA R3, R3, R19, R0 ;  /* 0x0000001303037223 */ /* 0x002fce0000000000 */
[----:B------:R-:W1:Y:S01]  /*0de0*/  MUFU.EX2 R12, R12 ;  /* 0x0000000c000c7308 */ /* 0x000e620000000800 */
[----:B--2---:R-:W-:Y:S01]  /*0df0*/  FFMA R2, R2, R6, R3 ;  /* 0x0000000602027223 */ /* 0x004fe20000000003 */
[----:B------:R-:W-:-:S03]  /*0e00*/  SHF.L.U32 R3, R10, 0x17, RZ ;  /* 0x000000170a037819 */ /* 0x000fc600000006ff */
[----:B0-----:R-:W-:-:S04]  /*0e10*/  FFMA R2, R15, R24, R2 ;  /* 0x000000180f027223 */ /* 0x001fc80000000002 */
[----:B-1----:R-:W-:Y:S01]  /*0e20*/  FFMA R3, R3, R12, R2 ;  /* 0x0000000c03037223 */ /* 0x002fe20000000002 */
[----:B------:R-:W-:Y:S06]  /*0e30*/  BRA.U UP1, `(.L_x_8) ;  /* 0xfffffff901a47547 */ /* 0x000fec000b83ffff */
.L_x_7:
[----:B------:R-:W-:Y:S05]  /*0e40*/  BRA.U !UP0, `(.L_x_6) ;  /* 0x0000000508b07547 */ /* 0x000fea000b800000 */
[----:B------:R-:W0:Y:S01]  /*0e50*/  LDCU UR5, c[0x0][0x394] ;  /* 0x00007280ff0577ac */ /* 0x000e220008000800 */
[----:B------:R-:W-:Y:S02]  /*0e60*/  UISETP.GE.U32.AND UP0, UPT, UR6, 0x4, UPT ;  /* 0x000000040600788c */ /* 0x000fe4000bf06070 */
[----:B0-----:R-:W-:-:S04]  /*0e70*/  ULOP3.LUT UR7, UR5, 0x3, URZ, 0xc0, !UPT ;  /* 0x0000000305077892 */ /* 0x001fc8000f8ec0ff */
[----:B------:R-:W-:-:S03]  /*0e80*/  UISETP.NE.AND UP1, UPT, UR7, URZ, UPT ;  /* 0x000000ff0700728c */ /* 0x000fc6000bf25270 */
[----:B------:R-:W-:Y:S08]  /*0e90*/  BRA.U !UP0, `(.L_x_9) ;  /* 0x0000000108cc7547 */ /* 0x000ff0000b800000 */
        /* <DEDUP_REMOVED lines=9> */
[----:B------:R-:W3:Y:S04]  /*0f30*/  LDG.E R11, desc[UR8][R6.64+0x4] ;  /* 0x00000408060b7981 */ /* 0x000ee8000c1e1900 */
[----:B------:R-:W4:Y:S04]  /*0f40*/  LDG.E R13, desc[UR8][R6.64+0x8] ;  /* 0x00000808060d7981 */ /* 0x000f28000c1e1900 */
[----:B------:R-:W4:Y:S01]  /*0f50*/  LDG.E R15, desc[UR8][R6.64+0xc] ;  /* 0x00000c08060f7981 */ /* 0x000f22000c1e1900 */
[----:B------:R-:W-:Y:S01]  /*0f60*/  HFMA2 R12, -RZ, RZ, 0.96630859375, -0.0022525787353515625 ;  /* 0x3bbb989dff0c7431 */ /* 0x000fe200000001ff */
[----:B------:R-:W-:Y:S01]  /*0f70*/  MOV R17, 0x437c0000 ;  /* 0x437c000000117802 */ /* 0x000fe20000000f00 */
[----:B------:R-:W-:Y:S01]  /*0f80*/  UIADD3 UR4, UPT, UPT, UR4, 0x4, URZ ;  /* 0x0000000404047890 */ /* 0x000fe2000fffe0ff */
[--C-:B--2--5:R-:W-:Y:S01]  /*0f90*/  FADD R10, R5, -R8.reuse ;  /* 0x80000008050a7221 */ /* 0x124fe20000000000 */
[----:B---3--:R-:W-:-:S03]  /*0fa0*/  FADD R11, R11, -R8 ;  /* 0x800000080b0b7221 */ /* 0x008fc60000000000 */
[-C--:B------:R-:W-:Y:S01]  /*0fb0*/  FFMA.SAT R0, R10, R12.reuse, 0.5 ;  /* 0x3f0000000a007423 */ /* 0x080fe2000000200c */
[----:B------:R-:W-:-:S03]  /*0fc0*/  FFMA.SAT R2, R11, R12, 0.5 ;  /* 0x3f0000000b027423 */ /* 0x000fc6000000200c */
[-C--:B------:R-:W-:Y:S01]  /*0fd0*/  FFMA.RM R0, R0, R17.reuse, 12582913 ;  /* 0x4b40000100007423 */ /* 0x080fe20000004011 */
[--C-:B----4-:R-:W-:Y:S01]  /*0fe0*/  FADD R13, R13, -R8.reuse ;  /* 0x800000080d0d7221 */ /* 0x110fe20000000000 */
[-C--:B------:R-:W-:Y:S02]  /*0ff0*/  FFMA.RM R2, R2, R17.reuse, 12582913 ;  /* 0x4b40000102027423 */ /* 0x080fe40000004011 */
[----:B------:R-:W-:Y:S01]  /*1000*/  FADD R5, R0, -12583039 ;  /* 0xcb40007f00057421 */ /* 0x000fe20000000000 */
[-C--:B------:R-:W-:Y:S01]  /*1010*/  FFMA.SAT R4, R13, R12.reuse, 0.5 ;  /* 0x3f0000000d047423 */ /* 0x080fe2000000200c */
[----:B------:R-:W-:Y:S01]  /*1020*/  FADD R15, R15, -R8 ;  /* 0x800000080f0f7221 */ /* 0x000fe20000000000 */
[----:B------:R-:W-:Y:S01]  /*1030*/  FADD R6, R2, -12583039 ;  /* 0xcb40007f02067421 */ /* 0x000fe20000000000 */
[----:B------:R-:W-:Y:S01]  /*1040*/  FFMA R5, R10, 1.4426950216293334961, -R5 ;  /* 0x3fb8aa3b0a057823 */ /* 0x000fe20000000805 */
[-C--:B------:R-:W-:Y:S01]  /*1050*/  FFMA.RM R4, R4, R17.reuse, 12582913 ;  /* 0x4b40000104047423 */ /* 0x080fe20000004011 */
[----:B------:R-:W-:Y:S01]  /*1060*/  FFMA.SAT R7, R15, R12, 0.5 ;  /* 0x3f0000000f077423 */ /* 0x000fe2000000200c */
[C---:B------:R-:W-:Y:S01]  /*1070*/  FFMA R6, R11.reuse, 1.4426950216293334961, -R6 ;  /* 0x3fb8aa3b0b067823 */ /* 0x040fe20000000806 */
[----:B------:R-:W-:Y:S01]  /*1080*/  FFMA R5, R10, 1.925963033500011079e-08, R5 ;  /* 0x32a570600a057823 */ /* 0x000fe20000000005 */
[----:B------:R-:W-:Y:S01]  /*1090*/  FADD R10, R4, -12583039 ;  /* 0xcb40007f040a7421 */ /* 0x000fe20000000000 */
[----:B------:R-:W-:Y:S01]  /*10a0*/  SHF.L.U32 R0, R0, 0x17, RZ ;  /* 0x0000001700007819 */ /* 0x000fe200000006ff */
[----:B------:R-:W-:Y:S01]  /*10b0*/  FFMA R6, R11, 1.925963033500011079e-08, R6 ;  /* 0x32a570600b067823 */ /* 0x000fe20000000006 */
[----:B------:R-:W-:Y:S01]  /*10c0*/  FFMA.RM R11, R7, R17, 12582913 ;  /* 0x4b400001070b7423 */ /* 0x000fe20000004011 */
[----:B------:R-:W-:Y:S01]  /*10d0*/  FFMA R10, R13, 1.4426950216293334961, -R10 ;  /* 0x3fb8aa3b0d0a7823 */ /* 0x000fe2000000080a */
[----:B------:R-:W0:Y:S01]  /*10e0*/  MUFU.EX2 R5, R5 ;  /* 0x0000000500057308 */ /* 0x000e220000000800 */
[----:B------:R-:W-:Y:S01]  /*10f0*/  SHF.L.U32 R7, R2, 0x17, RZ ;  /* 0x0000001702077819 */ /* 0x000fe200000006ff */
[----:B------:R-:W-:Y:S01]  /*1100*/  FADD R12, R11, -12583039 ;  /* 0xcb40007f0b0c7421 */ /* 0x000fe20000000000 */
[----:B------:R-:W-:Y:S01]  /*1110*/  FFMA R10, R13, 1.925963033500011079e-08, R10 ;  /* 0x32a570600d0a7823 */ /* 0x000fe2000000000a */
[----:B------:R-:W-:-:S02]  /*1120*/  SHF.L.U32 R2, R11, 0x17, RZ ;  /* 0x000000170b027819 */ /* 0x000fc400000006ff */
[C---:B------:R-:W-:Y:S02]  /*1130*/  FFMA R12, R15.reuse, 1.4426950216293334961, -R12 ;  /* 0x3fb8aa3b0f0c7823 */ /* 0x040fe4000000080c */
[----:B------:R-:W1:Y:S02]  /*1140*/  MUFU.EX2 R6, R6 ;  /* 0x0000000600067308 */ /* 0x000e640000000800 */
[----:B------:R-:W-:-:S06]  /*1150*/  FFMA R12, R15, 1.925963033500011079e-08, R12 ;  /* 0x32a570600f0c7823 */ /* 0x000fcc000000000c */
[----:B------:R-:W2:Y:S01]  /*1160*/  MUFU.EX2 R10, R10 ;  /* 0x0000000a000a7308 */ /* 0x000ea20000000800 */
[----:B0-----:R-:W-:Y:S01]  /*1170*/  FFMA R0, R0, R5, R3 ;  /* 0x0000000500007223 */ /* 0x001fe20000000003 */
[----:B------:R-:W-:-:S06]  /*1180*/  SHF.L.U32 R3, R4, 0x17, RZ ;  /* 0x0000001704037819 */ /* 0x000fcc00000006ff */
[----:B------:R-:W0:Y:S01]  /*1190*/  MUFU.EX2 R12, R12 ;  /* 0x0000000c000c7308 */ /* 0x000e220000000800 */
[----:B-1----:R-:W-:-:S04]  /*11a0*/  FFMA R0, R7, R6, R0 ;  /* 0x0000000607007223 */ /* 0x002fc80000000000 */
[----:B--2---:R-:W-:-:S04]  /*11b0*/  FFMA R3, R3, R10, R0 ;  /* 0x0000000a03037223 */ /* 0x004fc80000000000 */
[----:B0-----:R-:W-:-:S07]  /*11c0*/  FFMA R3, R2, R12, R3 ;  /* 0x0000000c02037223 */ /* 0x001fce0000000003 */
.L_x_9:
[----:B------:R-:W-:Y:S05]  /*11d0*/  BRA.U !UP1, `(.L_x_6) ;  /* 0x0000000109cc7547 */ /* 0x000fea000b800000 */
[----:B------:R-:W-:Y:S02]  /*11e0*/  UISETP.NE.AND UP0, UPT, UR7, 0x1, UPT ;  /* 0x000000010700788c */ /* 0x000fe4000bf05270 */
[----:B------:R-:W-:-:S04]  /*11f0*/  ULOP3.LUT UR5, UR5, 0x1, URZ, 0xc0, !UPT ;  /* 0x0000000105057892 */ /* 0x000fc8000f8ec0ff */
[----:B------:R-:W-:-:S03]  /*1200*/  UISETP.NE.U32.AND UP1, UPT, UR5, 0x1, UPT ;  /* 0x000000010500788c */ /* 0x000fc6000bf25070 */
[----:B------:R-:W-:Y:S08]  /*1210*/  BRA.U !UP0, `(.L_x_10) ;  /* 0x00000001087c7547 */ /* 0x000ff0000b800000 */
[----:B------:R-:W0:Y:S01]  /*1220*/  LDC.64 R4, c[0x0][0x380] ;  /* 0x0000e000ff047b82 */ /* 0x000e220000000a00 */
[C---:B------:R-:W-:Y:S02]  /*1230*/  IADD3 R7, PT, PT, R9.reuse, UR4, RZ ;  /* 0x0000000409077c10 */ /* 0x040fe4000fffe0ff */
[----:B------:R-:W-:-:S04]  /*1240*/  IADD3 R0, P0, PT, R9, UR4, RZ ;  /* 0x0000000409007c10 */ /* 0x000fc8000ff1e0ff */
[----:B------:R-:W-:Y:S01]  /*1250*/  IADD3.X R2, PT, PT, RZ, RZ, RZ, P0, !PT ;  /* 0x000000ffff027210 */ /* 0x000fe200007fe4ff */
[----:B------:R-:W1:Y:S01]  /*1260*/  LDC.64 R10, c[0x0][0x380] ;  /* 0x0000e000ff0a7b82 */ /* 0x000e620000000a00 */
[----:B0-----:R-:W-:-:S06]  /*1270*/  IMAD.WIDE.U32 R4, R7, 0x4, R4 ;  /* 0x0000000407047825 */ /* 0x001fcc00078e0004 */
[----:B------:R-:W2:Y:S01]  /*1280*/  LDG.E R5, desc[UR8][R4.64] ;  /* 0x0000000804057981 */ /* 0x000ea2000c1e1900 */
[----:B-1----:R-:W-:-:S04]  /*1290*/  LEA R6, P0, R0, R10, 0x2 ;  /* 0x0000000a00067211 */ /* 0x002fc800078010ff */
[----:B------:R-:W-:-:S06]  /*12a0*/  LEA.HI.X R7, R0, R11, R2, 0x2, P0 ;  /* 0x0000000b00077211 */ /* 0x000fcc00000f1402 */
[----:B------:R-:W3:Y:S01]  /*12b0*/  LDG.E R7, desc[UR8][R6.64+0x4] ;  /* 0x0000040806077981 */ /* 0x000ee2000c1e1900 */
[----:B------:R-:W-:Y:S01]  /*12c0*/  HFMA2 R11, -RZ, RZ, 0.96630859375, -0.0022525787353515625 ;  /* 0x3bbb989dff0b7431 */ /* 0x000fe200000001ff */
[----:B------:R-:W-:Y:S01]  /*12d0*/  MOV R13, 0x437c0000 ;  /* 0x437c0000000d7802 */ /* 0x000fe20000000f00 */
[----:B------:R-:W-:Y:S01]  /*12e0*/  UIADD3 UR4, UPT, UPT, UR4, 0x2, URZ ;  /* 0x0000000204047890 */ /* 0x000fe2000fffe0ff */
[----:B--2--5:R-:W-:-:S04]  /*12f0*/  FADD R0, R5, -R8 ;  /* 0x8000000805007221 */ /* 0x024fc80000000000 */
[----:B------:R-:W-:-:S04]  /*1300*/  FFMA.SAT R2, R0, R11, 0.5 ;  /* 0x3f00000000027423 */ /* 0x000fc8000000200b */
[----:B------:R-:W-:Y:S01]  /*1310*/  FFMA.RM R2, R2, R13, 12582913 ;  /* 0x4b40000102027423 */ /* 0x000fe2000000400d */
[----:B---3--:R-:W-:-:S04]  /*1320*/  FADD R10, R7, -R8 ;  /* 0x80000008070a7221 */ /* 0x008fc80000000000 */
[----:B------:R-:W-:Y:S01]  /*1330*/  FFMA.SAT R12, R10, R11, 0.5 ;  /* 0x3f0000000a0c7423 */ /* 0x000fe2000000200b */
[----:B------:R-:W-:-:S03]  /*1340*/  FADD R11, R2, -12583039 ;  /* 0xcb40007f020b7421 */ /* 0x000fc60000000000 */
[----:B------:R-:W-:Y:S01]  /*1350*/  FFMA.RM R12, R12, R13, 12582913 ;  /* 0x4b4000010c0c7423 */ /* 0x000fe2000000400d */
[----:B------:R-:W-:-:S03]  /*1360*/  FFMA R11, R0, 1.4426950216293334961, -R11 ;  /* 0x3fb8aa3b000b7823 */ /* 0x000fc6000000080b */
[----:B------:R-:W-:Y:S01]  /*1370*/  FADD R5, R12, -12583039 ;  /* 0xcb40007f0c057421 */ /* 0x000fe20000000000 */
[----:B------:R-:W-:-:S03]  /*1380*/  FFMA R11, R0, 1.925963033500011079e-08, R11 ;  /* 0x32a57060000b7823 */ /* 0x000fc6000000000b */
[----:B------:R-:W-:-:S04]  /*1390*/  FFMA R5, R10, 1.4426950216293334961, -R5 ;  /* 0x3fb8aa3b0a057823 */ /* 0x000fc80000000805 */
[----:B------:R-:W-:Y:S01]  /*13a0*/  FFMA R5, R10, 1.925963033500011079e-08, R5 ;  /* 0x32a570600a057823 */ /* 0x000fe20000000005 */
[----:B------:R-:W0:Y:S08]  /*13b0*/  MUFU.EX2 R11, R11 ;  /* 0x0000000b000b7308 */ /* 0x000e300000000800 */
[----:B------:R-:W1:Y:S01]  /*13c0*/  MUFU.EX2 R5, R5 ;  /* 0x0000000500057308 */ /* 0x000e620000000800 */
[----:B------:R-:W-:-:S02]  /*13d0*/  SHF.L.U32 R2, R2, 0x17, RZ ;  /* 0x0000001702027819 */ /* 0x000fc400000006ff */
[----:B------:R-:W-:-:S03]  /*13e0*/  SHF.L.U32 R7, R12, 0x17, RZ ;  /* 0x000000170c077819 */ /* 0x000fc600000006ff */
[----:B0-----:R-:W-:-:S04]  /*13f0*/  FFMA R2, R2, R11, R3 ;  /* 0x0000000b02027223 */ /* 0x001fc80000000003 */
[----:B-1----:R-:W-:-:S07]  /*1400*/  FFMA R3, R7, R5, R2 ;  /* 0x0000000507037223 */ /* 0x002fce0000000002 */
.L_x_10:
[----:B------:R-:W-:Y:S05]  /*1410*/  BRA.U UP1, `(.L_x_6) ;  /* 0x00000001013c7547 */ /* 0x000fea000b800000 */
[----:B------:R-:W0:Y:S01]  /*1420*/  LDC.64 R4, c[0x0][0x380] ;  /* 0x0000e000ff047b82 */ /* 0x000e220000000a00 */
[----:B------:R-:W-:-:S05]  /*1430*/  IADD3 R7, PT, PT, R9, UR4, RZ ;  /* 0x0000000409077c10 */ /* 0x000fca000fffe0ff */
[----:B0-----:R-:W-:-:S06]  /*1440*/  IMAD.WIDE.U32 R4, R7, 0x4, R4 ;  /* 0x0000000407047825 */ /* 0x001fcc00078e0004 */
[----:B------:R-:W2:Y:S01]  /*1450*/  LDG.E R5, desc[UR8][R4.64] ;  /* 0x0000000804057981 */ /* 0x000ea2000c1e1900 */
[----:B------:R-:W-:Y:S01]  /*1460*/  HFMA2 R7, -RZ, RZ, 0.96630859375, -0.0022525787353515625 ;  /* 0x3bbb989dff077431 */ /* 0x000fe200000001ff */
[----:B------:R-:W-:Y:S01]  /*1470*/  MOV R11, 0x437c0000 ;  /* 0x437c0000000b7802 */ /* 0x000fe20000000f00 */
[----:B--2--5:R-:W-:-:S04]  /*1480*/  FADD R0, R5, -R8 ;  /* 0x8000000805007221 */ /* 0x024fc80000000000 */
[----:B------:R-:W-:-:S04]  /*1490*/  FFMA.SAT R2, R0, R7, 0.5 ;  /* 0x3f00000000027423 */ /* 0x000fc80000002007 */
[----:B------:R-:W-:-:S04]  /*14a0*/  FFMA.RM R2, R2, R11, 12582913 ;  /* 0x4b40000102027423 */ /* 0x000fc8000000400b */
[C---:B------:R-:W-:Y:S01]  /*14b0*/  FADD R7, R2.reuse, -12583039 ;  /* 0xcb40007f02077421 */ /* 0x040fe20000000000 */
[----:B------:R-:W-:-:S03]  /*14c0*/  SHF.L.U32 R2, R2, 0x17, RZ ;  /* 0x0000001702027819 */ /* 0x000fc600000006ff */
[----:B------:R-:W-:-:S04]  /*14d0*/  FFMA R7, R0, 1.4426950216293334961, -R7 ;  /* 0x3fb8aa3b00077823 */ /* 0x000fc80000000807 */
[----:B------:R-:W-:-:S06]  /*14e0*/  FFMA R7, R0, 1.925963033500011079e-08, R7 ;  /* 0x32a5706000077823 */ /* 0x000fcc0000000007 */
[----:B------:R-:W0:Y:S02]  /*14f0*/  MUFU.EX2 R7, R7 ;  /* 0x0000000700077308 */ /* 0x000e240000000800 */
[----:B0-----:R-:W-:-:S07]  /*1500*/  FFMA R3, R2, R7, R3 ;  /* 0x0000000702037223 */ /* 0x001fce0000000003 */
.L_x_6:
[----:B------:R-:W0:Y:S02]  /*1510*/  LDC R0, c[0x0][0x394] ;  /* 0x0000e500ff007b82 */ /* 0x000e240000000800 */
[----:B0-----:R-:W-:-:S13]  /*1520*/  ISETP.GE.AND P0, PT, R0, 0x1, PT ;  /* 0x000000010000780c */ /* 0x001fda0003f06270 */
[----:B------:R-:W-:Y:S05]  /*1530*/  @!P0 EXIT ;  /* 0x000000000000894d */ /* 0x000fea0003800000 */
[C---:B------:R-:W-:Y:S01]  /*1540*/  ISETP.GE.U32.AND P0, PT, R0.reuse, 0x8, PT ;  /* 0x000000080000780c */ /* 0x040fe20003f06070 */
[----:B------:R-:W-:Y:S01]  /*1550*/  HFMA2 R2, -RZ, RZ, 0, 0 ;  /* 0x00000000ff027431 */ /* 0x000fe200000001ff */
[----:B------:R-:W-:-:S11]  /*1560*/  LOP3.LUT R16, R0, 0x7, RZ, 0xc0, !PT ;  /* 0x0000000700107812 */ /* 0x000fd600078ec0ff */
[----:B------:R-:W-:Y:S05]  /*1570*/  @!P0 BRA `(.L_x_11) ;  /* 0x0000000c00908947 */ /* 0x000fea0003800000 */
[----:B------:R-:W0:Y:S01]  /*1580*/  LDCU.128 UR4, c[0x0][0x380] ;  /* 0x00007000ff0477ac */ /* 0x000e220008000c00 */
[----:B------:R-:W-:Y:S02]  /*1590*/  MOV R4, 0x10 ;  /* 0x0000001000047802 */ /* 0x000fe40000000f00 */
[----:B------:R-:W-:Y:S02]  /*15a0*/  MOV R5, 0x0 ;  /* 0x0000000000057802 */ /* 0x000fe40000000f00 */
[----:B------:R-:W-:Y:S01]  /*15b0*/  LOP3.LUT R2, R0, 0x7ffffff8, RZ, 0xc0, !PT ;  /* 0x7ffffff800027812 */ /* 0x000fe200078ec0ff */
[----:B------:R-:W-:-:S03]  /*15c0*/  IMAD.WIDE.U32 R4, R9, 0x4, R4 ;  /* 0x0000000409047825 */ /* 0x000fc600078e0004 */
[----:B------:R-:W-:Y:S02]  /*15d0*/  IADD3 R10, PT, PT, -R2, RZ, RZ ;  /* 0x000000ff020a7210 */ /* 0x000fe40007ffe1ff */
[C---:B0-----:R-:W-:Y:S02]  /*15e0*/  IADD3 R11, P0, PT, R4.reuse, UR6, RZ ;  /* 0x00000006040b7c10 */ /* 0x041fe4000ff1e0ff */
[----:B------:R-:W-:Y:S02]  /*15f0*/  IADD3 R4, P1, PT, R4, UR4, RZ ;  /* 0x0000000404047c10 */ /* 0x000fe4000ff3e0ff */
[C---:B------:R-:W-:Y:S02]  /*1600*/  IADD3.X R12, PT, PT, R5.reuse, UR7, RZ, P0, !PT ;  /* 0x00000007050c7c10 */ /* 0x040fe400087fe4ff */
[----:B------:R-:W-:-:S09]  /*1610*/  IADD3.X R5, PT, PT, R5, UR5, RZ, P1, !PT ;  /* 0x0000000505057c10 */ /* 0x000fd20008ffe4ff */
.L_x_28:
[----:B0-----:R-:W2:Y:S01]  /*1620*/  LDG.E R7, desc[UR8][R4.64+-0x10] ;  /* 0xfffff00804077981 */ /* 0x001ea2000c1e1900 */
[----:B------:R-:W-:Y:S01]  /*1630*/  HFMA2 R13, -RZ, RZ, 3.7421875, 0 ;  /* 0x437c0000ff0d7431 */ /* 0x000fe200000001ff */
[----:B------:R-:W-:Y:S01]  /*1640*/  MOV R0, 0x3bbb989d ;  /* 0x3bbb989d00007802 */ /* 0x000fe20000000f00 */
[----:B------:R-:W0:Y:S01]  /*1650*/  MUFU.RCP R14, R3 ;  /* 0x00000003000e7308 */ /* 0x000e220000001000 */
[----:B------:R-:W-:Y:S01]  /*1660*/  IADD3 R10, PT, PT, R10, 0x8, RZ ;  /* 0x000000080a0a7810 */ /* 0x000fe20007ffe0ff */
[----:B------:R-:W-:Y:S03]  /*1670*/  BSSY.RECONVERGENT B2, `(.L_x_12) ;  /* 0x0000017000027945 */ /* 0x000fe60003800200 */
[----:B------:R-:W-:Y:S01]  /*1680*/  ISETP.NE.AND P2, PT, R10, RZ, PT ;  /* 0x000000ff0a00720c */ /* 0x000fe20003f45270 */
[----:B--2--5:R-:W-:-:S04]  /*1690*/  FADD R7, R7, -R8 ;  /* 0x8000000807077221 */ /* 0x024fc80000000000 */
[----:B------:R-:W-:-:S04]  /*16a0*/  FFMA.SAT R0, R7, R0, 0.5 ;  /* 0x3f00000007007423 */ /* 0x000fc80000002000 */
[----:B------:R-:W-:Y:S01]  /*16b0*/  FFMA.RM R0, R0, R13, 12582913 ;  /* 0x4b40000100007423 */ /* 0x000fe2000000400d */
[----:B0-----:R-:W-:-:S03]  /*16c0*/  FFMA R13, R14, -R3, 1 ;  /* 0x3f8000000e0d7423 */ /* 0x001fc60000000803 */
[C---:B------:R-:W-:Y:S01]  /*16d0*/  FADD R6, R0.reuse, -12583039 ;  /* 0xcb40007f00067421 */ /* 0x040fe20000000000 */
[----:B------:R-:W-:Y:S01]  /*16e0*/  SHF.L.U32 R0, R0, 0x17, RZ ;  /* 0x0000001700007819 */ /* 0x000fe200000006ff */
[----:B------:R-:W-:Y:S02]  /*16f0*/  FFMA R13, R14, R13, R14 ;  /* 0x0000000d0e0d7223 */ /* 0x000fe4000000000e */
[----:B------:R-:W-:-:S04]  /*1700*/  FFMA R6, R7, 1.4426950216293334961, -R6 ;  /* 0x3fb8aa3b07067823 */ /* 0x000fc80000000806 */
[----:B------:R-:W-:-:S04]  /*1710*/  FFMA R6, R7, 1.925963033500011079e-08, R6 ;  /* 0x32a5706007067823 */ /* 0x000fc80000000006 */
[----:B------:R0:W1:Y:S02]  /*1720*/  MUFU.EX2 R7, R6 ;  /* 0x0000000600077308 */ /* 0x0000640000000800 */
[----:B0-----:R-:W-:Y:S01]  /*1730*/  MOV R6, R11 ;  /* 0x0000000b00067202 */ /* 0x001fe20000000f00 */
[----:B-1----:R-:W-:-:S05]  /*1740*/  FMUL R0, R0, R7 ;  /* 0x0000000700007220 */ /* 0x002fca0000400000 */
[----:B------:R-:W0:Y:S01]  /*1750*/  FCHK P0, R0, R3 ;  /* 0x0000000300007302 */ /* 0x000e220000000000 */
[----:B------:R-:W-:-:S04]  /*1760*/  FFMA R14, R0, R13, RZ ;  /* 0x0000000d000e7223 */ /* 0x000fc800000000ff */
[----:B------:R-:W-:-:S04]  /*1770*/  FFMA R7, R14, -R3, R0 ;  /* 0x800000030e077223 */ /* 0x000fc80000000000 */
[----:B------:R-:W-:Y:S01]  /*1780*/  FFMA R13, R13, R7, R14 ;  /* 0x000000070d0d7223 */ /* 0x000fe2000000000e */
[----:B------:R-:W-:Y:S01]  /*1790*/  MOV R7, R12 ;  /* 0x0000000c00077202 */ /* 0x000fe20000000f00 */
[----:B0-----:R-:W-:Y:S06]  /*17a0*/  @!P0 BRA `(.L_x_13) ;  /* 0x00000000000c8947 */ /* 0x001fec0003800000 */
[----:B------:R-:W-:-:S07]  /*17b0*/  MOV R14, 0x17d0 ;  /* 0x000017d0000e7802 */ /* 0x000fce0000000f00 */
[----:B------:R-:W-:Y:S05]  /*17c0*/  CALL.REL.NOINC `($__internal_0_$__cuda_sm3x_div_rn_noftz_f32_slowpath) ;  /* 0x0000001800b47944 */ /* 0x000fea0003c00000 */
[----:B------:R-:W-:-:S07]  /*17d0*/  MOV R13, R11 ;  /* 0x0000000b000d7202 */ /* 0x000fce0000000f00 */
.L_x_13:
[----:B------:R-:W-:Y:S05]  /*17e0*/  BSYNC.RECONVERGENT B2 ;  /* 0x0000000000027941 */ /* 0x000fea0003800200 */
.L_x_12:
[----:B------:R0:W-:Y:S04]  /*17f0*/  STG.E desc[UR8][R6.64+-0x10], R13 ;  /* 0xfffff00d06007986 */ /* 0x0001e8000c101908 */
[----:B------:R-:W2:Y:S01]  /*1800*/  LDG.E R11, desc[UR8][R4.64+-0xc] ;  /* 0xfffff408040b7981 */ /* 0x000ea2000c1e1900 */
[----:B------:R-:W-:Y:S01]  /*1810*/  HFMA2 R0, -RZ, RZ, 0.96630859375, -0.0022525787353515625 ;  /* 0x3bbb989dff007431 */ /* 0x000fe200000001ff */
[----:B------:R-:W-:Y:S01]  /*1820*/  MOV R15, 0x437c0000 ;  /* 0x437c0000000f7802 */ /* 0x000fe20000000f00 */
[----:B------:R-:W0:Y:S01]  /*1830*/  MUFU.RCP R14, R3 ;  /* 0x00000003000e7308 */ /* 0x000e220000001000 */
[----:B------:R-:W-:Y:S01]  /*1840*/  BSSY.RECONVERGENT B2, `(.L_x_14) ;  /* 0x0000014000027945 */ /* 0x000fe20003800200 */
[----:B0-----:R-:W-:Y:S01]  /*1850*/  FFMA R13, R14, -R3, 1 ;  /* 0x3f8000000e0d7423 */ /* 0x001fe20000000803 */
[----:B--2---:R-:W-:-:S04]  /*1860*/  FADD R11, R11, -R8 ;  /* 0x800000080b0b7221 */ /* 0x004fc80000000000 */
[----:B------:R-:W-:-:S04]  /*1870*/  FFMA.SAT R0, R11, R0, 0.5 ;  /* 0x3f0000000b007423 */ /* 0x000fc80000002000 */
[----:B------:R-:W-:-:S04]  /*1880*/  FFMA.RM R0, R0, R15, 12582913 ;  /* 0x4b40000100007423 */ /* 0x000fc8000000400f */
[C---:B------:R-:W-:Y:S01]  /*1890*/  FADD R12, R0.reuse, -12583039 ;  /* 0xcb40007f000c7421 */ /* 0x040fe20000000000 */
[----:B------:R-:W-:-:S03]  /*18a0*/  SHF.L.U32 R0, R0, 0x17, RZ ;  /* 0x0000001700007819 */ /* 0x000fc600000006ff */
[----:B------:R-:W-:-:S04]  /*18b0*/  FFMA R12, R11, 1.4426950216293334961, -R12 ;  /* 0x3fb8aa3b0b0c7823 */ /* 0x000fc8000000080c */
[----:B------:R-:W-:-:S04]  /*18c0*/  FFMA R12, R11, 1.925963033500011079e-08, R12 ;  /* 0x32a570600b0c7823 */ /* 0x000fc8000000000c */
[----:B------:R-:W0:Y:S02]  /*18d0*/  MUFU.EX2 R11, R12 ;  /* 0x0000000c000b7308 */ /* 0x000e240000000800 */
[----:B0-----:R-:W-:Y:S01]  /*18e0*/  FMUL R18, R0, R11 ;  /* 0x0000000b00127220 */ /* 0x001fe20000400000 */
[----:B------:R-:W-:-:S05]  /*18f0*/  FFMA R0, R14, R13, R14 ;  /* 0x0000000d0e007223 */ /* 0x000fca000000000e */
[----:B------:R-:W0:Y:S01]  /*1900*/  FCHK P0, R18, R3 ;  /* 0x0000000312007302 */ /* 0x000e220000000000 */
[----:B------:R-:W-:-:S04]  /*1910*/  FFMA R11, R0, R18, RZ ;  /* 0x00000012000b7223 */ /* 0x000fc800000000ff */
[----:B------:R-:W-:-:S04]  /*1920*/  FFMA R14, R11, -R3, R18 ;  /* 0x800000030b0e7223 */ /* 0x000fc80000000012 */
[----:B------:R-:W-:Y:S01]  /*1930*/  FFMA R11, R0, R14, R11 ;  /* 0x0000000e000b7223 */ /* 0x000fe2000000000b */
[----:B0-----:R-:W-:Y:S06]  /*1940*/  @!P0 BRA `(.L_x_15) ;  /* 0x00000000000c8947 */ /* 0x001fec0003800000 */
[----:B------:R-:W-:Y:S02]  /*1950*/  MOV R0, R18 ;  /* 0x0000001200007202 */ /* 0x000fe40000000f00 */
[----:B------:R-:W-:-:S07]  /*1960*/  MOV R14, 0x1980 ;  /* 0x00001980000e7802 */ /* 0x000fce0000000f00 */
[----:B------:R-:W-:Y:S05]  /*1970*/  CALL.REL.NOINC `($__internal_0_$__cuda_sm3x_div_rn_noftz_f32_slowpath) ;  /* 0x0000001800487944 */ /* 0x000fea0003c00000 */
.L_x_15:
[----:B------:R-:W-:Y:S05]  /*1980*/  BSYNC.RECONVERGENT B2 ;  /* 0x0000000000027941 */ /* 0x000fea0003800200 */
.L_x_14:
[----:B------:R0:W-:Y:S04]  /*1990*/  STG.E desc[UR8][R6.64+-0xc], R11 ;  /* 0xfffff40b06007986 */ /* 0x0001e8000c101908 */
[----:B------:R-:W2:Y:S01]  /*19a0*/  LDG.E R13, desc[UR8][R4.64+-0x8] ;  /* 0xfffff808040d7981 */ /* 0x000ea2000c1e1900 */
[----:B------:R-:W-:Y:S01]  /*19b0*/  HFMA2 R0, -RZ, RZ, 0.96630859375, -0.0022525787353515625 ;  /* 0x3bbb989dff007431 */ /* 0x000fe200000001ff */
[----:B------:R-:W-:Y:S01]  /*19c0*/  MOV R15, 0x437c0000 ;  /* 0x437c0000000f7802 */ /* 0x000fe20000000f00 */
[----:B------:R-:W1:Y:S01]  /*19d0*/  MUFU.RCP R14, R3 ;  /* 0x00000003000e7308 */ /* 0x000e620000001000 */
[----:B------:R-:W-:Y:S01]  /*19e0*/  BSSY.RECONVERGENT B2, `(.L_x_16) ;  /* 0x0000014000027945 */ /* 0x000fe20003800200 */
[----:B--2---:R-:W-:-:S04]  /*19f0*/  FADD R13, R13, -R8 ;  /* 0x800000080d0d7221 */ /* 0x004fc80000000000 */
[----:B------:R-:W-:-:S04]  /*1a00*/  FFMA.SAT R0, R13, R0, 0.5 ;  /* 0x3f0000000d007423 */ /* 0x000fc80000002000 */
[----:B------:R-:W-:-:S04]  /*1a10*/  FFMA.RM R0, R0, R15, 12582913 ;  /* 0x4b40000100007423 */ /* 0x000fc8000000400f */
[C---:B------:R-:W-:Y:S01]  /*1a20*/  FADD R12, R0.reuse, -12583039 ;  /* 0xcb40007f000c7421 */ /* 0x040fe20000000000 */
[----:B------:R-:W-:-:S03]  /*1a30*/  SHF.L.U32 R0, R0, 0x17, RZ ;  /* 0x0000001700007819 */ /* 0x000fc600000006ff */
[----:B------:R-:W-:-:S04]  /*1a40*/  FFMA R12, R13, 1.4426950216293334961, -R12 ;  /* 0x3fb8aa3b0d0c7823 */ /* 0x000fc8000000080c */
[----:B------:R-:W-:Y:S01]  /*1a50*/  FFMA R12, R13, 1.925963033500011079e-08, R12 ;  /* 0x32a570600d0c7823 */ /* 0x000fe2000000000c */
[----:B-1----:R-:W-:-:S03]  /*1a60*/  FFMA R13, R14, -R3, 1 ;  /* 0x3f8000000e0d7423 */ /* 0x002fc60000000803 */
[----:B0-----:R-:W0:Y:S02]  /*1a70*/  MUFU.EX2 R11, R12 ;  /* 0x0000000c000b7308 */ /* 0x001e240000000800 */
        /* <DEDUP_REMOVED lines=10> */
.L_x_17:
[----:B------:R-:W-:Y:S05]  /*1b20*/  BSYNC.RECONVERGENT B2 ;  /* 0x0000000000027941 */ /* 0x000fea0003800200 */
.L_x_16:
        /* <DEDUP_REMOVED lines=25> */
.L_x_19:
[----:B------:R-:W-:Y:S05]  /*1cc0*/  BSYNC.RECONVERGENT B2 ;  /* 0x0000000000027941 */ /* 0x000fea0003800200 */
.L_x_18:
        /* <DEDUP_REMOVED lines=25> */
.L_x_21:
[----:B------:R-:W-:Y:S05]  /*1e60*/  BSYNC.RECONVERGENT B2 ;  /* 0x0000000000027941 */ /* 0x000fea0003800200 */
.L_x_20:
        /* <DEDUP_REMOVED lines=25> */
.L_x_23:
[----:B------:R-:W-:Y:S05]  /*2000*/  BSYNC.RECONVERGENT B2 ;  /* 0x0000000000027941 */ /* 0x000fea0003800200 */
.L_x_22:
        /* <DEDUP_REMOVED lines=25> */
.L_x_25:
[----:B------:R-:W-:Y:S05]  /*21a0*/  BSYNC.RECONVERGENT B2 ;  /* 0x0000000000027941 */ /* 0x000fea0003800200 */
.L_x_24:
        /* <DEDUP_REMOVED lines=25> */
[----:B------:R-:W-:-:S07]  /*2340*/  MOV R13, R11 ;  /* 0x0000000b000d7202 */ /* 0x000fce0000000f00 */
.L_x_27:
[----:B------:R-:W-:Y:S05]  /*2350*/  BSYNC.RECONVERGENT B2 ;  /* 0x0000000000027941 */ /* 0x000fea0003800200 */
.L_x_26:
[----:B------:R0:W-:Y:S01]  /*2360*/  STG.E desc[UR8][R6.64+0xc], R13 ;  /* 0x00000c0d06007986 */ /* 0x0001e2000c101908 */
[----:B------:R-:W-:Y:S02]  /*2370*/  IADD3 R11, P0, PT, R6, 0x20, RZ ;  /* 0x00000020060b7810 */ /* 0x000fe40007f1e0ff */
[----:B------:R-:W-:Y:S02]  /*2380*/  IADD3 R4, P1, PT, R4, 0x20, RZ ;  /* 0x0000002004047810 */ /* 0x000fe40007f3e0ff */
[----:B------:R-:W-:Y:S02]  /*2390*/  IADD3.X R12, PT, PT, RZ, R7, RZ, P0, !PT ;  /* 0x00000007ff0c7210 */ /* 0x000fe400007fe4ff */
[----:B------:R-:W-:Y:S01]  /*23a0*/  IADD3.X R5, PT, PT, RZ, R5, RZ, P1, !PT ;  /* 0x00000005ff057210 */ /* 0x000fe20000ffe4ff */
[----:B------:R-:W-:Y:S08]  /*23b0*/  @P2 BRA `(.L_x_28) ;  /* 0xfffffff000982947 */ /* 0x000ff0000383ffff */
.L_x_11:
[----:B------:R-:W-:-:S13]  /*23c0*/  ISETP.NE.AND P0, PT, R16, RZ, PT ;  /* 0x000000ff1000720c */ /* 0x000fda0003f05270 */
[----:B------:R-:W-:Y:S05]  /*23d0*/  @!P0 EXIT ;  /* 0x000000000000894d */ /* 0x000fea0003800000 */
[----:B------:R-:W1:Y:S01]  /*23e0*/  LDCU UR4, c[0x0][0x394] ;  /* 0x00007280ff0477ac */ /* 0x000e620008000800 */
[----:B------:R-:W-:Y:S01]  /*23f0*/  ISETP.GE.U32.AND P0, PT, R16, 0x4, PT ;  /* 0x000000041000780c */ /* 0x000fe20003f06070 */
[----:B-1----:R-:W-:-:S12]  /*2400*/  ULOP3.LUT UR4, UR4, 0x3, URZ, 0xc0, !UPT ;  /* 0x0000000304047892 */ /* 0x002fd8000f8ec0ff */
[----:B------:R-:W-:Y:S05]  /*2410*/  @!P0 BRA `(.L_x_29) ;  /* 0x0000000400e88947 */ /* 0x000fea0003800000 */
[----:B0-----:R-:W0:Y:S01]  /*2420*/  LDC.64 R6, c[0x0][0x380] ;  /* 0x0000e000ff067b82 */ /* 0x001e220000000a00 */
[----:B------:R-:W-:-:S05]  /*2430*/  IADD3 R5, PT, PT, R9, R2, RZ ;  /* 0x0000000209057210 */ /* 0x000fca0007ffe0ff */
[----:B0-----:R-:W-:-:S06]  /*2440*/  IMAD.WIDE.U32 R6, R5, 0x4, R6 ;  /* 0x0000000405067825 */ /* 0x001fcc00078e0006 */
[----:B------:R-:W2:Y:S01]  /*2450*/  LDG.E R7, desc[UR8][R6.64] ;  /* 0x0000000806077981 */ /* 0x000ea2000c1e1900 */
[----:B------:R-:W-:Y:S01]  /*2460*/  HFMA2 R11, -RZ, RZ, 0.96630859375, -0.0022525787353515625 ;  /* 0x3bbb989dff0b7431 */ /* 0x000fe200000001ff */
[----:B------:R-:W-:Y:S01]  /*2470*/  MOV R13, 0x437c0000 ;  /* 0x437c0000000d7802 */ /* 0x000fe20000000f00 */
[----:B------:R-:W0:Y:S01]  /*2480*/  MUFU.RCP R10, R3 ;  /* 0x00000003000a7308 */ /* 0x000e220000001000 */
[----:B------:R-:W-:Y:S01]  /*2490*/  BSSY.RECONVERGENT B2, `(.L_x_30) ;  /* 0x0000015000027945 */ /* 0x000fe20003800200 */
[----:B--2--5:R-:W-:Y:S01]  /*24a0*/  FADD R0, R7, -R8 ;  /* 0x8000000807007221 */ /* 0x024fe20000000000 */
[----:B0-----:R-:W-:-:S03]  /*24b0*/  FFMA R7, R10, -R3, 1 ;  /* 0x3f8000000a077423 */ /* 0x001fc60000000803 */
[----:B------:R-:W-:-:S04]  /*24c0*/  FFMA.SAT R4, R0, R11, 0.5 ;  /* 0x3f00000000047423 */ /* 0x000fc8000000200b */
[----:B------:R-:W-:-:S04]  /*24d0*/  FFMA.RM R4, R4, R13, 12582913 ;  /* 0x4b40000104047423 */ /* 0x000fc8000000400d */
[C---:B------:R-:W-:Y:S01]  /*24e0*/  FADD R11, R4.reuse, -12583039 ;  /* 0xcb40007f040b7421 */ /* 0x040fe20000000000 */
[----:B------:R-:W-:-:S03]  /*24f0*/  SHF.L.U32 R4, R4, 0x17, RZ ;  /* 0x0000001704047819 */ /* 0x000fc600000006ff */
[----:B------:R-:W-:-:S04]  /*2500*/  FFMA R11, R0, 1.4426950216293334961, -R11 ;  /* 0x3fb8aa3b000b7823 */ /* 0x000fc8000000080b */
[----:B------:R-:W-:Y:S01]  /*2510*/  FFMA R11, R0, 1.925963033500011079e-08, R11 ;  /* 0x32a57060000b7823 */ /* 0x000fe2000000000b */
[----:B------:R-:W-:-:S05]  /*2520*/  FFMA R0, R10, R7, R10 ;  /* 0x000000070a007223 */ /* 0x000fca000000000a */
[----:B------:R-:W0:Y:S02]  /*2530*/  MUFU.EX2 R11, R11 ;  /* 0x0000000b000b7308 */ /* 0x000e240000000800 */
[----:B0-----:R-:W-:-:S06]  /*2540*/  FMUL R15, R4, R11 ;  /* 0x0000000b040f7220 */ /* 0x001fcc0000400000 */
        /* <DEDUP_REMOVED lines=9> */
.L_x_31:
[----:B------:R-:W-:Y:S05]  /*25e0*/  BSYNC.RECONVERGENT B2 ;  /* 0x0000000000027941 */ /* 0x000fea0003800200 */
.L_x_30:
[----:B------:R-:W0:Y:S01]  /*25f0*/  LDC.64 R10, c[0x0][0x388] ;  /* 0x0000e200ff0a7b82 */ /* 0x000e220000000a00 */
[----:B------:R-:W1:Y:S01]  /*2600*/  LDCU.64 UR6, c[0x0][0x380] ;  /* 0x00007000ff0677ac */ /* 0x000e620008000a00 */
[----:B------:R-:W-:-:S04]  /*2610*/  IADD3 R7, P0, PT, R9, R2, RZ ;  /* 0x0000000209077210 */ /* 0x000fc80007f1e0ff */
[----:B------:R-:W-:Y:S02]  /*2620*/  IADD3.X R0, PT, PT, RZ, RZ, RZ, P0, !PT ;  /* 0x000000ffff007210 */ /* 0x000fe400007fe4ff */
[C---:B------:R-:W-:Y:S02]  /*2630*/  SHF.L.U32 R6, R7.reuse, 0x2, RZ ;  /* 0x0000000207067819 */ /* 0x040fe400000006ff */
[----:B------:R-:W-:Y:S02]  /*2640*/  SHF.L.U64.HI R7, R7, 0x2, R0 ;  /* 0x0000000207077819 */ /* 0x000fe40000010200 */
[----:B-1----:R-:W-:Y:S01]  /*2650*/  IADD3 R4, P0, PT, R6, UR6, RZ ;  /* 0x0000000606047c10 */ /* 0x002fe2000ff1e0ff */
[----:B0-----:R-:W-:-:S03]  /*2660*/  IMAD.WIDE.U32 R10, R5, 0x4, R10 ;  /* 0x00000004050a7825 */ /* 0x001fc600078e000a */
[----:B------:R-:W-:Y:S02]  /*2670*/  IADD3.X R5, PT, PT, R7, UR7, RZ, P0, !PT ;  /* 0x0000000707057c10 */ /* 0x000fe400087fe4ff */
        /* <DEDUP_REMOVED lines=25> */
.L_x_33:
[----:B------:R-:W-:Y:S05]  /*2810*/  BSYNC.RECONVERGENT B2 ;  /* 0x0000000000027941 */ /* 0x000fea0003800200 */
.L_x_32:
[----:B------:R-:W0:Y:S02]  /*2820*/  LDCU.64 UR6, c[0x0][0x388] ;  /* 0x00007100ff0677ac */ /* 0x000e240008000a00 */
[----:B0-----:R-:W-:-:S04]  /*2830*/  IADD3 R6, P0, PT, R6, UR6, RZ ;  /* 0x0000000606067c10 */ /* 0x001fc8000ff1e0ff */
[----:B------:R-:W-:-:S05]  /*2840*/  IADD3.X R7, PT, PT, R7, UR7, RZ, P0, !PT ;  /* 0x0000000707077c10 */ /* 0x000fca00087fe4ff */
        /* <DEDUP_REMOVED lines=25> */
.L_x_35:
[----:B------:R-:W-:Y:S05]  /*29e0*/  BSYNC.RECONVERGENT B2 ;  /* 0x0000000000027941 */ /* 0x000fea0003800200 */
.L_x_34:
[----:B------:R0:W-:Y:S04]  /*29f0*/  STG.E desc[UR8][R6.64+0x8], R11 ;  /* 0x0000080b06007986 */ /* 0x0001e8000c101908 */
[----:B------:R-:W2:Y:S01]  /*2a00*/  LDG.E R5, desc[UR8][R4.64+0xc] ;  /* 0x00000c0804057981 */ /* 0x000ea2000c1e1900 */
[----:B------:R-:W-:Y:S01]  /*2a10*/  HFMA2 R13, -RZ, RZ, 0.96630859375, -0.0022525787353515625 ;  /* 0x3bbb989dff0d7431 */ /* 0x000fe200000001ff */
[----:B------:R-:W-:Y:S01]  /*2a20*/  MOV R15, 0x437c0000 ;  /* 0x437c0000000f7802 */ /* 0x000fe20000000f00 */
[----:B------:R-:W1:Y:S01]  /*2a30*/  MUFU.RCP R12, R3 ;  /* 0x00000003000c7308 */ /* 0x000e620000001000 */
[----:B------:R-:W-:Y:S01]  /*2a40*/  BSSY.RECONVERGENT B2, `(.L_x_36) ;  /* 0x0000015000027945 */ /* 0x000fe20003800200 */
[----:B--2---:R-:W-:Y:S01]  /*2a50*/  FADD R0, R5, -R8 ;  /* 0x8000000805007221 */ /* 0x004fe20000000000 */
[----:B-1----:R-:W-:-:S03]  /*2a60*/  FFMA R5, R12, -R3, 1 ;  /* 0x3f8000000c057423 */ /* 0x002fc60000000803 */
        /* <DEDUP_REMOVED lines=18> */
.L_x_37:
[----:B------:R-:W-:Y:S05]  /*2b90*/  BSYNC.RECONVERGENT B2 ;  /* 0x0000000000027941 */ /* 0x000fea0003800200 */
.L_x_36:
[----:B------:R1:W-:Y:S01]  /*2ba0*/  STG.E desc[UR8][R6.64+0xc], R5 ;  /* 0x00000c0506007986 */ /* 0x0003e2000c101908 */
[----:B------:R-:W-:-:S07]  /*2bb0*/  IADD3 R2, PT, PT, R2, 0x4, RZ ;  /* 0x0000000402027810 */ /* 0x000fce0007ffe0ff */
.L_x_29:
[----:B------:R-:W-:-:S13]  /*2bc0*/  ISETP.NE.AND P0, PT, RZ, UR4, PT ;  /* 0x00000004ff007c0c */ /* 0x000fda000bf05270 */
[----:B------:R-:W-:Y:S05]  /*2bd0*/  @!P0 EXIT ;  /* 0x000000000000894d */ /* 0x000fea0003800000 */
[----:B------:R-:W-:-:S09]  /*2be0*/  UISETP.NE.AND UP0, UPT, UR4, 0x1, UPT ;  /* 0x000000010400788c */ /* 0x000fd2000bf05270 */
[----:B------:R-:W-:Y:S05]  /*2bf0*/  BRA.U !UP0, `(.L_x_38) ;  /* 0x0000000508147547 */ /* 0x000fea000b800000 */
[----:B-1----:R-:W1:Y:S01]  /*2c00*/  LDC.64 R4, c[0x0][0x380] ;  /* 0x0000e000ff047b82 */ /* 0x002e620000000a00 */
[----:B0-----:R-:W-:-:S05]  /*2c10*/  IADD3 R6, PT, PT, R9, R2, RZ ;  /* 0x0000000209067210 */ /* 0x001fca0007ffe0ff */
[----:B-1----:R-:W-:-:S06]  /*2c20*/  IMAD.WIDE.U32 R4, R6, 0x4, R4 ;  /* 0x0000000406047825 */ /* 0x002fcc00078e0004 */
[----:B------:R-:W2:Y:S01]  /*2c30*/  LDG.E R5, desc[UR8][R4.64] ;  /* 0x0000000804057981 */ /* 0x000ea2000c1e1900 */
[----:B------:R-:W-:Y:S01]  /*2c40*/  HFMA2 R7, -RZ, RZ, 0.96630859375, -0.0022525787353515625 ;  /* 0x3bbb989dff077431 */ /* 0x000fe200000001ff */
[----:B------:R-:W-:Y:S01]  /*2c50*/  MOV R10, 0x437c0000 ;  /* 0x437c0000000a7802 */ /* 0x000fe20000000f00 */
[----:B------:R-:W-:Y:S01]  /*2c60*/  BSSY.RECONVERGENT B2, `(.L_x_39) ;  /* 0x0000016000027945 */ /* 0x000fe20003800200 */
[----:B--2--5:R-:W-:-:S04]  /*2c70*/  FADD R0, R5, -R8 ;  /* 0x8000000805007221 */ /* 0x024fc80000000000 */
[----:B------:R-:W-:-:S04]  /*2c80*/  FFMA.SAT R7, R0, R7, 0.5 ;  /* 0x3f00000000077423 */ /* 0x000fc80000002007 */
[----:B------:R-:W-:Y:S02]  /*2c90*/  FFMA.RM R7, R7, R10, 12582913 ;  /* 0x4b40000107077423 */ /* 0x000fe4000000400a */
[----:B------:R-:W0:Y:S02]  /*2ca0*/  MUFU.RCP R10, R3 ;  /* 0x00000003000a7308 */ /* 0x000e240000001000 */
[C---:B------:R-:W-:Y:S01]  /*2cb0*/  FADD R11, R7.reuse, -12583039 ;  /* 0xcb40007f070b7421 */ /* 0x040fe20000000000 */
[----:B------:R-:W-:-:S03]  /*2cc0*/  SHF.L.U32 R7, R7, 0x17, RZ ;  /* 0x0000001707077819 */ /* 0x000fc600000006ff */
[----:B------:R-:W-:-:S04]  /*2cd0*/  FFMA R11, R0, 1.4426950216293334961, -R11 ;  /* 0x3fb8aa3b000b7823 */ /* 0x000fc8000000080b */
[----:B------:R-:W-:-:S04]  /*2ce0*/  FFMA R11, R0, 1.925963033500011079e-08, R11 ;  /* 0x32a57060000b7823 */ /* 0x000fc8000000000b */
[----:B------:R-:W1:Y:S01]  /*2cf0*/  MUFU.EX2 R0, R11 ;  /* 0x0000000b00007308 */ /* 0x000e620000000800 */
[----:B0-----:R-:W-:Y:S01]  /*2d00*/  FFMA R5, R10, -R3, 1 ;  /* 0x3f8000000a057423 */ /* 0x001fe20000000803 */
[----:B-1----:R-:W-:-:S03]  /*2d10*/  FMUL R7, R7, R0 ;  /* 0x0000000007077220 */ /* 0x002fc60000400000 */
[----:B------:R-:W-:-:S03]  /*2d20*/  FFMA R0, R10, R5, R10 ;  /* 0x000000050a007223 */ /* 0x000fc6000000000a */
        /* <DEDUP_REMOVED lines=9> */
.L_x_40:
[----:B------:R-:W-:Y:S05]  /*2dc0*/  BSYNC.RECONVERGENT B2 ;  /* 0x0000000000027941 */ /* 0x000fea0003800200 */
.L_x_39:
[----:B------:R-:W0:Y:S01]  /*2dd0*/  LDC.64 R12, c[0x0][0x388] ;  /* 0x0000e200ff0c7b82 */ /* 0x000e220000000a00 */
[----:B------:R-:W1:Y:S01]  /*2de0*/  LDCU.64 UR4, c[0x0][0x380] ;  /* 0x00007000ff0477ac */ /* 0x000e620008000a00 */
[----:B------:R-:W-:-:S04]  /*2df0*/  IADD3 R4, P0, PT, R9, R2, RZ ;  /* 0x0000000209047210 */ /* 0x000fc80007f1e0ff */
[----:B------:R-:W-:Y:S02]  /*2e00*/  IADD3.X R7, PT, PT, RZ, RZ, RZ, P0, !PT ;  /* 0x000000ffff077210 */ /* 0x000fe400007fe4ff */
[C---:B------:R-:W-:Y:S02]  /*2e10*/  SHF.L.U32 R5, R4.reuse, 0x2, RZ ;  /* 0x0000000204057819 */ /* 0x040fe400000006ff */
[----:B------:R-:W-:Y:S02]  /*2e20*/  SHF.L.U64.HI R4, R4, 0x2, R7 ;  /* 0x0000000204047819 */ /* 0x000fe40000010207 */
[----:B-1----:R-:W-:-:S04]  /*2e30*/  IADD3 R10, P0, PT, R5, UR4, RZ ;  /* 0x00000004050a7c10 */ /* 0x002fc8000ff1e0ff */
[----:B------:R-:W-:Y:S01]  /*2e40*/  IADD3.X R11, PT, PT, R4, UR5, RZ, P0, !PT ;  /* 0x00000005040b7c10 */ /* 0x000fe200087fe4ff */
[----:B0-----:R-:W-:-:S05]  /*2e50*/  IMAD.WIDE.U32 R6, R6, 0x4, R12 ;  /* 0x0000000406067825 */ /* 0x001fca00078e000c */
        /* <DEDUP_REMOVED lines=25> */
.L_x_42:
[----:B------:R-:W-:Y:S05]  /*2ff0*/  BSYNC.RECONVERGENT B2 ;  /* 0x0000000000027941 */ /* 0x000fea0003800200 */
.L_x_41:
[----:B------:R-:W0:Y:S01]  /*3000*/  LDCU.64 UR4, c[0x0][0x388] ;  /* 0x00007100ff0477ac */ /* 0x000e220008000a00 */
[----:B------:R-:W-:Y:S02]  /*3010*/  IADD3 R2, PT, PT, R2, 0x2, RZ ;  /* 0x0000000202027810 */ /* 0x000fe40007ffe0ff */
[----:B0-----:R-:W-:-:S04]  /*3020*/  IADD3 R6, P0, PT, R5, UR4, RZ ;  /* 0x0000000405067c10 */ /* 0x001fc8000ff1e0ff */
[----:B------:R-:W-:-:S05]  /*3030*/  IADD3.X R7, PT, PT, R4, UR5, RZ, P0, !PT ;  /* 0x0000000504077c10 */ /* 0x000fca00087fe4ff */
[----:B------:R2:W-:Y:S04]  /*3040*/  STG.E desc[UR8][R6.64+0x4], R11 ;  /* 0x0000040b06007986 */ /* 0x0005e8000c101908 */
.L_x_38:
[----:B------:R-:W3:Y:S02]  /*3050*/  LDC R0, c[0x0][0x394] ;  /* 0x0000e500ff007b82 */ /* 0x000ee40000000800 */
[----:B---3--:R-:W-:-:S04]  /*3060*/  LOP3.LUT R0, R0, 0x1, RZ, 0xc0, !PT ;  /* 0x0000000100007812 */ /* 0x008fc800078ec0ff */
[----:B------:R-:W-:-:S13]  /*3070*/  ISETP.NE.U32.AND P0, PT, R0, 0x1, PT ;  /* 0x000000010000780c */ /* 0x000fda0003f05070 */
[----:B------:R-:W-:Y:S05]  /*3080*/  @P0 EXIT ;  /* 0x000000000000094d */ /* 0x000fea0003800000 */
[----:B-1----:R-:W1:Y:S01]  /*3090*/  LDC.64 R4, c[0x0][0x380] ;  /* 0x0000e000ff047b82 */ /* 0x002e620000000a00 */
[----:B------:R-:W-:-:S05]  /*30a0*/  IADD3 R2, PT, PT, R9, R2, RZ ;  /* 0x0000000209027210 */ /* 0x000fca0007ffe0ff */
[----:B-1----:R-:W-:-:S06]  /*30b0*/  IMAD.WIDE.U32 R4, R2, 0x4, R4 ;  /* 0x0000000402047825 */ /* 0x002fcc00078e0004 */
[----:B------:R-:W3:Y:S01]  /*30c0*/  LDG.E R5, desc[UR8][R4.64] ;  /* 0x0000000804057981 */ /* 0x000ee2000c1e1900 */
[----:B0-2---:R-:W-:Y:S01]  /*30d0*/  HFMA2 R7, -RZ, RZ, 0.96630859375, -0.0022525787353515625 ;  /* 0x3bbb989dff077431 */ /* 0x005fe200000001ff */
[----:B------:R-:W-:Y:S01]  /*30e0*/  MOV R9, 0x437c0000 ;  /* 0x437c000000097802 */ /* 0x000fe20000000f00 */
[----:B------:R-:W0:Y:S01]  /*30f0*/  MUFU.RCP R6, R3 ;  /* 0x0000000300067308 */ /* 0x000e220000001000 */
[----:B------:R-:W-:Y:S01]  /*3100*/  BSSY.RECONVERGENT B2, `(.L_x_43) ;  /* 0x0000015000027945 */ /* 0x000fe20003800200 */
[----:B---3-5:R-:W-:Y:S01]  /*3110*/  FADD R8, R5, -R8 ;  /* 0x8000000805087221 */ /* 0x028fe20000000000 */
[----:B0-----:R-:W-:-:S03]  /*3120*/  FFMA R5, R6, -R3, 1 ;  /* 0x3f80000006057423 */ /* 0x001fc60000000803 */
[----:B------:R-:W-:-:S04]  /*3130*/  FFMA.SAT R0, R8, R7, 0.5 ;  /* 0x3f00000008007423 */ /* 0x000fc80000002007 */
[----:B------:R-:W-:-:S04]  /*3140*/  FFMA.RM R0, R0, R9, 12582913 ;  /* 0x4b40000100007423 */ /* 0x000fc80000004009 */
[C---:B------:R-:W-:Y:S01]  /*3150*/  FADD R7, R0.reuse, -12583039 ;  /* 0xcb40007f00077421 */ /* 0x040fe20000000000 */
[----:B------:R-:W-:-:S03]  /*3160*/  SHF.L.U32 R0, R0, 0x17, RZ ;  /* 0x0000001700007819 */ /* 0x000fc600000006ff */
[----:B------:R-:W-:-:S04]  /*3170*/  FFMA R7, R8, 1.4426950216293334961, -R7 ;  /* 0x3fb8aa3b08077823 */ /* 0x000fc80000000807 */
[----:B------:R-:W-:-:S06]  /*3180*/  FFMA R7, R8, 1.925963033500011079e-08, R7 ;  /* 0x32a5706008077823 */ /* 0x000fcc0000000007 */
        /* <DEDUP_REMOVED lines=12> */
.L_x_44:
[----:B------:R-:W-:Y:S05]  /*3250*/  BSYNC.RECONVERGENT B2 ;  /* 0x0000000000027941 */ /* 0x000fea0003800200 */
.L_x_43:
[----:B------:R-:W0:Y:S02]  /*3260*/  LDC.64 R4, c[0x0][0x388] ;  /* 0x0000e200ff047b82 */ /* 0x000e240000000a00 */
[----:B0-----:R-:W-:-:S05]  /*3270*/  IMAD.WIDE.U32 R2, R2, 0x4, R4 ;  /* 0x0000000402027825 */ /* 0x001fca00078e0004 */
[----:B------:R-:W-:Y:S01]  /*3280*/  STG.E desc[UR8][R2.64], R9 ;  /* 0x0000000902007986 */ /* 0x000fe2000c101908 */
[----:B------:R-:W-:Y:S05]  /*3290*/  EXIT ;  /* 0x000000000000794d */ /* 0x000fea0003800000 */
        .weak           $__internal_0_$__cuda_sm3x_div_rn_noftz_f32_slowpath
        .type           $__internal_0_$__cuda_sm3x_div_rn_noftz_f32_slowpath,@function
        .size           $__internal_0_$__cuda_sm3x_div_rn_noftz_f32_slowpath,(.L_x_57 - $__internal_0_$__cuda_sm3x_div_rn_noftz_f32_slowpath)
$__internal_0_$__cuda_sm3x_div_rn_noftz_f32_slowpath:
[----:B------:R-:W-:Y:S01]  /*32a0*/  SHF.R.U32.HI R12, RZ, 0x17, R3 ;  /* 0x00000017ff0c7819 */ /* 0x000fe20000011603 */
[----:B------:R-:W-:Y:S01]  /*32b0*/  BSSY.RECONVERGENT B0, `(.L_x_45) ;  /* 0x0000064000007945 */ /* 0x000fe20003800200 */
[----:B------:R-:W-:Y:S02]  /*32c0*/  SHF.R.U32.HI R15, RZ, 0x17, R0 ;  /* 0x00000017ff0f7819 */ /* 0x000fe40000011600 */
[----:B------:R-:W-:Y:S02]  /*32d0*/  LOP3.LUT R12, R12, 0xff, RZ, 0xc0, !PT ;  /* 0x000000ff0c0c7812 */ /* 0x000fe400078ec0ff */
[----:B------:R-:W-:Y:S02]  /*32e0*/  LOP3.LUT R15, R15, 0xff, RZ, 0xc0, !PT ;  /* 0x000000ff0f0f7812 */ /* 0x000fe400078ec0ff */
[----:B------:R-:W-:Y:S02]  /*32f0*/  IADD3 R17, PT, PT, R12, -0x1, RZ ;  /* 0xffffffff0c117810 */ /* 0x000fe40007ffe0ff */
[----:B------:R-:W-:-:S02]  /*3300*/  IADD3 R11, PT, PT, R15, -0x1, RZ ;  /* 0xffffffff0f0b7810 */ /* 0x000fc40007ffe0ff */
[----:B------:R-:W-:Y:S02]  /*3310*/  ISETP.GT.U32.AND P0, PT, R17, 0xfd, PT ;  /* 0x000000fd1100780c */ /* 0x000fe40003f04070 */
[----:B------:R-:W-:Y:S02]  /*3320*/  MOV R13, R3 ;  /* 0x00000003000d7202 */ /* 0x000fe40000000f00 */
[----:B------:R-:W-:-:S13]  /*3330*/  ISETP.GT.U32.OR P0, PT, R11, 0xfd, P0 ;  /* 0x000000fd0b00780c */ /* 0x000fda0000704470 */
[----:B------:R-:W-:Y:S01]  /*3340*/  @!P0 MOV R11, RZ ;  /* 0x000000ff000b8202 */ /* 0x000fe20000000f00 */
[----:B------:R-:W-:Y:S06]  /*3350*/  @!P0 BRA `(.L_x_46) ;  /* 0x0000000000608947 */ /* 0x000fec0003800000 */
[----:B------:R-:W-:Y:S02]  /*3360*/  FSETP.GTU.FTZ.AND P0, PT, |R0|, +INF , PT ;  /* 0x7f8000000000780b */ /* 0x000fe40003f1c200 */
[----:B------:R-:W-:-:S04]  /*3370*/  FSETP.GTU.FTZ.AND P1, PT, |R3|, +INF , PT ;  /* 0x7f8000000300780b */ /* 0x000fc80003f3c200 */
[----:B------:R-:W-:-:S13]  /*3380*/  PLOP3.LUT P0, PT, P0, P1, PT, 0xf8, 0x8f ;  /* 0x00000000008f781c */ /* 0x000fda0000703f70 */
[----:B------:R-:W-:Y:S05]  /*3390*/  @P0 BRA `(.L_x_47) ;  /* 0x0000000400500947 */ /* 0x000fea0003800000 */
[----:B------:R-:W-:-:S13]  /*33a0*/  LOP3.LUT P0, RZ, R13, 0x7fffffff, R0, 0xc8, !PT ;  /* 0x7fffffff0dff7812 */ /* 0x000fda000780c800 */
[----:B------:R-:W-:Y:S05]  /*33b0*/  @!P0 BRA `(.L_x_48) ;  /* 0x0000000400408947 */ /* 0x000fea0003800000 */
[C---:B------:R-:W-:Y:S02]  /*33c0*/  FSETP.NEU.FTZ.AND P3, PT, |R0|.reuse, +INF , PT ;  /* 0x7f8000000000780b */ /* 0x040fe40003f7d200 */
[----:B------:R-:W-:Y:S02]  /*33d0*/  FSETP.NEU.FTZ.AND P1, PT, |R3|, +INF , PT ;  /* 0x7f8000000300780b */ /* 0x000fe40003f3d200 */
[----:B------:R-:W-:-:S11]  /*33e0*/  FSETP.NEU.FTZ.AND P0, PT, |R0|, +INF , PT ;  /* 0x7f8000000000780b */ /* 0x000fd60003f1d200 */
[----:B------:R-:W-:Y:S05]  /*33f0*/  @!P1 BRA !P3, `(.L_x_48) ;  /* 0x0000000400309947 */ /* 0x000fea0005800000 */
[----:B------:R-:W-:-:S04]  /*3400*/  LOP3.LUT P3, RZ, R0, 0x7fffffff, RZ, 0xc0, !PT ;  /* 0x7fffffff00ff7812 */ /* 0x000fc8000786c0ff */
[----:B------:R-:W-:-:S13]  /*3410*/  PLOP3.LUT P1, PT, P1, P3, PT, 0x2f, 0xf2 ;  /* 0x0000000000f2781c */ /* 0x000fda0000f26577 */
[----:B------:R-:W-:Y:S05]  /*3420*/  @P1 BRA `(.L_x_49) ;  /* 0x00000004001c1947 */ /* 0x000fea0003800000 */
[----:B------:R-:W-:-:S04]  /*3430*/  LOP3.LUT P1, RZ, R13, 0x7fffffff, RZ, 0xc0, !PT ;  /* 0x7fffffff0dff7812 */ /* 0x000fc8000782c0ff */
[----:B------:R-:W-:-:S13]  /*3440*/  PLOP3.LUT P0, PT, P0, P1, PT, 0x2f, 0xf2 ;  /* 0x0000000000f2781c */ /* 0x000fda0000702577 */
[----:B------:R-:W-:Y:S05]  /*3450*/  @P0 BRA `(.L_x_50) ;  /* 0x0000000400040947 */ /* 0x000fea0003800000 */
[----:B------:R-:W-:Y:S02]  /*3460*/  IADD3 R11, PT, PT, R15, -0x1, RZ ;  /* 0xffffffff0f0b7810 */ /* 0x000fe40007ffe0ff */
[----:B------:R-:W-:Y:S02]  /*3470*/  ISETP.GE.AND P1, PT, R17, RZ, PT ;  /* 0x000000ff1100720c */ /* 0x000fe40003f26270 */
[----:B------:R-:W-:-:S11]  /*3480*/  ISETP.GE.AND P0, PT, R11, RZ, PT ;  /* 0x000000ff0b00720c */ /* 0x000fd60003f06270 */
[----:B------:R-:W-:Y:S02]  /*3490*/  @!P1 FFMA R13, R3, 1.84467440737095516160e+19, RZ ;  /* 0x5f800000030d9823 */ /* 0x000fe400000000ff */
[----:B------:R-:W-:Y:S01]  /*34a0*/  @P0 MOV R11, RZ ;  /* 0x000000ff000b0202 */ /* 0x000fe20000000f00 */
[----:B------:R-:W-:Y:S01]  /*34b0*/  @!P0 FFMA R0, R0, 1.84467440737095516160e+19, RZ ;  /* 0x5f80000000008823 */ /* 0x000fe200000000ff */
[----:B------:R-:W-:-:S04]  /*34c0*/  @!P0 MOV R11, 0xffffffc0 ;  /* 0xffffffc0000b8802 */ /* 0x000fc80000000f00 */
[----:B------:R-:W-:-:S07]  /*34d0*/  @!P1 IADD3 R11, PT, PT, R11, 0x40, RZ ;  /* 0x000000400b0b9810 */ /* 0x000fce0007ffe0ff */
.L_x_46:
[----:B------:R-:W-:Y:S01]  /*34e0*/  LEA R18, R12, 0xc0800000, 0x17 ;  /* 0xc08000000c127811 */ /* 0x000fe200078eb8ff */
[----:B------:R-:W-:Y:S01]  /*34f0*/  BSSY.RECONVERGENT B1, `(.L_x_51) ;  /* 0x0000036000017945 */ /* 0x000fe20003800200 */
[----:B------:R-:W-:Y:S02]  /*3500*/  IADD3 R15, PT, PT, R15, -0x7f, RZ ;  /* 0xffffff810f0f7810 */ /* 0x000fe40007ffe0ff */
[----:B------:R-:W-:-:S03]  /*3510*/  IADD3 R20, PT, PT, -R18, R13, RZ ;  /* 0x0000000d12147210 */ /* 0x000fc60007ffe1ff */
[C---:B------:R-:W-:Y:S01]  /*3520*/  IMAD R0, R15.reuse, -0x800000, R0 ;  /* 0xff8000000f007824 */ /* 0x040fe200078e0200 */
[----:B------:R0:W1:Y:S01]  /*3530*/  MUFU.RCP R18, R20 ;  /* 0x0000001400127308 */ /* 0x0000620000001000 */
[----:B------:R-:W-:Y:S01]  /*3540*/  FADD.FTZ R13, -R20, -RZ ;  /* 0x800000ff140d7221 */ /* 0x000fe20000010100 */
[----:B0-----:R-:W-:-:S04]  /*3550*/  IADD3 R20, PT, PT, R15, 0x7f, -R12 ;  /* 0x0000007f0f147810 */ /* 0x001fc80007ffe80c */
[----:B------:R-:W-:Y:S01]  /*3560*/  IADD3 R15, PT, PT, R20, R11, RZ ;  /* 0x0000000b140f7210 */ /* 0x000fe20007ffe0ff */
[----:B-1----:R-:W-:-:S04]  /*3570*/  FFMA R17, R18, R13, 1 ;  /* 0x3f80000012117423 */ /* 0x002fc8000000000d */
[----:B------:R-:W-:-:S04]  /*3580*/  FFMA R17, R18, R17, R18 ;  /* 0x0000001112117223 */ /* 0x000fc80000000012 */
[----:B------:R-:W-:-:S04]  /*3590*/  FFMA R18, R0, R17, RZ ;  /* 0x0000001100127223 */ /* 0x000fc800000000ff */
[----:B------:R-:W-:-:S04]  /*35a0*/  FFMA R19, R13, R18, R0 ;  /* 0x000000120d137223 */ /* 0x000fc80000000000 */
[----:B------:R-:W-:-:S04]  /*35b0*/  FFMA R18, R17, R19, R18 ;  /* 0x0000001311127223 */ /* 0x000fc80000000012 */
[----:B------:R-:W-:-:S04]  /*35c0*/  FFMA R13, R13, R18, R0 ;  /* 0x000000120d0d7223 */ /* 0x000fc80000000000 */
[----:B------:R-:W-:-:S05]  /*35d0*/  FFMA R0, R17, R13, R18 ;  /* 0x0000000d11007223 */ /* 0x000fca0000000012 */
[----:B------:R-:W-:-:S04]  /*35e0*/  SHF.R.U32.HI R12, RZ, 0x17, R0 ;  /* 0x00000017ff0c7819 */ /* 0x000fc80000011600 */
[----:B------:R-:W-:-:S04]  /*35f0*/  LOP3.LUT R12, R12, 0xff, RZ, 0xc0, !PT ;  /* 0x000000ff0c0c7812 */ /* 0x000fc800078ec0ff */
[----:B------:R-:W-:-:S04]  /*3600*/  IADD3 R11, PT, PT, R12, R15, RZ ;  /* 0x0000000f0c0b7210 */ /* 0x000fc80007ffe0ff */
[----:B------:R-:W-:-:S04]  /*3610*/  IADD3 R12, PT, PT, R11, -0x1, RZ ;  /* 0xffffffff0b0c7810 */ /* 0x000fc80007ffe0ff */
[----:B------:R-:W-:-:S13]  /*3620*/  ISETP.GE.U32.AND P0, PT, R12, 0xfe, PT ;  /* 0x000000fe0c00780c */ /* 0x000fda0003f06070 */
[----:B------:R-:W-:Y:S05]  /*3630*/  @!P0 BRA `(.L_x_52) ;  /* 0x0000000000808947 */ /* 0x000fea0003800000 */
[----:B------:R-:W-:-:S13]  /*3640*/  ISETP.GT.AND P0, PT, R11, 0xfe, PT ;  /* 0x000000fe0b00780c */ /* 0x000fda0003f04270 */
[----:B------:R-:W-:Y:S05]  /*3650*/  @P0 BRA `(.L_x_53) ;  /* 0x00000000006c0947 */ /* 0x000fea0003800000 */
[----:B------:R-:W-:-:S13]  /*3660*/  ISETP.GE.AND P0, PT, R11, 0x1, PT ;  /* 0x000000010b00780c */ /* 0x000fda0003f06270 */
[----:B------:R-:W-:Y:S05]  /*3670*/  @P0 BRA `(.L_x_54) ;  /* 0x0000000000740947 */ /* 0x000fea0003800000 */
[----:B------:R-:W-:Y:S02]  /*3680*/  ISETP.GE.AND P0, PT, R11, -0x18, PT ;  /* 0xffffffe80b00780c */ /* 0x000fe40003f06270 */
[----:B------:R-:W-:-:S11]  /*3690*/  LOP3.LUT R0, R0, 0x80000000, RZ, 0xc0, !PT ;  /* 0x8000000000007812 */ /* 0x000fd600078ec0ff */
[----:B------:R-:W-:Y:S05]  /*36a0*/  @!P0 BRA `(.L_x_54) ;  /* 0x0000000000688947 */ /* 0x000fea0003800000 */
[CCC-:B------:R-:W-:Y:S01]  /*36b0*/  FFMA.RZ R12, R17.reuse, R13.reuse, R18.reuse ;  /* 0x0000000d110c7223 */ /* 0x1c0fe2000000c012 */
[CCC-:B------:R-:W-:Y:S01]  /*36c0*/  FFMA.RP R15, R17.reuse, R13.reuse, R18.reuse ;  /* 0x0000000d110f7223 */ /* 0x1c0fe20000008012 */
[----:B------:R-:W-:Y:S01]  /*36d0*/  FFMA.RM R18, R17, R13, R18 ;  /* 0x0000000d11127223 */ /* 0x000fe20000004012 */
[C---:B------:R-:W-:Y:S02]  /*36e0*/  IADD3 R13, PT, PT, R11.reuse, 0x20, RZ ;  /* 0x000000200b0d7810 */ /* 0x040fe40007ffe0ff */
[----:B------:R-:W-:Y:S02]  /*36f0*/  LOP3.LUT R12, R12, 0x7fffff, RZ, 0xc0, !PT ;  /* 0x007fffff0c0c7812 */ /* 0x000fe400078ec0ff */
[C---:B------:R-:W-:Y:S02]  /*3700*/  ISETP.NE.AND P3, PT, R11.reuse, RZ, PT ;  /* 0x000000ff0b00720c */ /* 0x040fe40003f65270 */
[----:B------:R-:W-:Y:S02]  /*3710*/  LOP3.LUT R12, R12, 0x800000, RZ, 0xfc, !PT ;  /* 0x008000000c0c7812 */ /* 0x000fe400078efcff */
[----:B------:R-:W-:-:S02]  /*3720*/  ISETP.NE.AND P1, PT, R11, RZ, PT ;  /* 0x000000ff0b00720c */ /* 0x000fc40003f25270 */
[----:B------:R-:W-:Y:S02]  /*3730*/  IADD3 R11, PT, PT, -R11, RZ, RZ ;  /* 0x000000ff0b0b7210 */ /* 0x000fe40007ffe1ff */
[----:B------:R-:W-:Y:S02]  /*3740*/  SHF.L.U32 R13, R12, R13, RZ ;  /* 0x0000000d0c0d7219 */ /* 0x000fe400000006ff */
[----:B------:R-:W-:Y:S02]  /*3750*/  FSETP.NEU.FTZ.AND P0, PT, R15, R18, PT ;  /* 0x000000120f00720b */ /* 0x000fe40003f1d000 */
[----:B------:R-:W-:Y:S02]  /*3760*/  SEL R11, R11, RZ, P3 ;  /* 0x000000ff0b0b7207 */ /* 0x000fe40001800000 */
[----:B------:R-:W-:Y:S02]  /*3770*/  ISETP.NE.AND P1, PT, R13, RZ, P1 ;  /* 0x000000ff0d00720c */ /* 0x000fe40000f25270 */
[----:B------:R-:W-:-:S02]  /*3780*/  SHF.R.U32.HI R11, RZ, R11, R12 ;  /* 0x0000000bff0b7219 */ /* 0x000fc4000001160c */
[----:B------:R-:W-:Y:S02]  /*3790*/  PLOP3.LUT P0, PT, P0, P1, PT, 0xf8, 0x8f ;  /* 0x00000000008f781c */ /* 0x000fe40000703f70 */
[----:B------:R-:W-:Y:S02]  /*37a0*/  SHF.R.U32.HI R13, RZ, 0x1, R11 ;  /* 0x00000001ff0d7819 */ /* 0x000fe4000001160b */
[----:B------:R-:W-:-:S04]  /*37b0*/  SEL R12, RZ, 0x1, !P0 ;  /* 0x00000001ff0c7807 */ /* 0x000fc80004000000 */
[----:B------:R-:W-:-:S04]  /*37c0*/  LOP3.LUT R12, R12, 0x1, R13, 0xf8, !PT ;  /* 0x000000010c0c7812 */ /* 0x000fc800078ef80d */
[----:B------:R-:W-:-:S04]  /*37d0*/  LOP3.LUT R12, R12, R11, RZ, 0xc0, !PT ;  /* 0x0000000b0c0c7212 */ /* 0x000fc800078ec0ff */
[----:B------:R-:W-:-:S04]  /*37e0*/  IADD3 R13, PT, PT, R13, R12, RZ ;  /* 0x0000000c0d0d7210 */ /* 0x000fc80007ffe0ff */
[----:B------:R-:W-:Y:S01]  /*37f0*/  LOP3.LUT R0, R13, R0, RZ, 0xfc, !PT ;  /* 0x000000000d007212 */ /* 0x000fe200078efcff */
[----:B------:R-:W-:Y:S06]  /*3800*/  BRA `(.L_x_54) ;  /* 0x0000000000107947 */ /* 0x000fec0003800000 */
.L_x_53:
[----:B------:R-:W-:-:S04]  /*3810*/  LOP3.LUT R0, R0, 0x80000000, RZ, 0xc0, !PT ;  /* 0x8000000000007812 */ /* 0x000fc800078ec0ff */
[----:B------:R-:W-:Y:S01]  /*3820*/  LOP3.LUT R0, R0, 0x7f800000, RZ, 0xfc, !PT ;  /* 0x7f80000000007812 */ /* 0x000fe200078efcff */
[----:B------:R-:W-:Y:S06]  /*3830*/  BRA `(.L_x_54) ;  /* 0x0000000000047947 */ /* 0x000fec0003800000 */
.L_x_52:
[----:B------:R-:W-:-:S07]  /*3840*/  LEA R0, R15, R0, 0x17 ;  /* 0x000000000f007211 */ /* 0x000fce00078eb8ff */
.L_x_54:
[----:B------:R-:W-:Y:S05]  /*3850*/  BSYNC.RECONVERGENT B1 ;  /* 0x0000000000017941 */ /* 0x000fea0003800200 */
.L_x_51:
[----:B------:R-:W-:Y:S05]  /*3860*/  BRA `(.L_x_55) ;  /* 0x0000000000207947 */ /* 0x000fea0003800000 */
.L_x_50:
[----:B------:R-:W-:-:S04]  /*3870*/  LOP3.LUT R0, R13, 0x80000000, R0, 0x48, !PT ;  /* 0x800000000d007812 */ /* 0x000fc800078e4800 */
[----:B------:R-:W-:Y:S01]  /*3880*/  LOP3.LUT R0, R0, 0x7f800000, RZ, 0xfc, !PT ;  /* 0x7f80000000007812 */ /* 0x000fe200078efcff */
[----:B------:R-:W-:Y:S06]  /*3890*/  BRA `(.L_x_55) ;  /* 0x0000000000147947 */ /* 0x000fec0003800000 */
.L_x_49:
[----:B------:R-:W-:Y:S01]  /*38a0*/  LOP3.LUT R0, R13, 0x80000000, R0, 0x48, !PT ;  /* 0x800000000d007812 */ /* 0x000fe200078e4800 */
[----:B------:R-:W-:Y:S06]  /*38b0*/  BRA `(.L_x_55) ;  /* 0x00000000000c7947 */ /* 0x000fec0003800000 */
.L_x_48:
[----:B------:R-:W0:Y:S01]  /*38c0*/  MUFU.RSQ R0, -QNAN ;  /* 0xffc0000000007908 */ /* 0x000e220000001400 */
[----:B------:R-:W-:Y:S05]  /*38d0*/  BRA `(.L_x_55) ;  /* 0x0000000000047947 */ /* 0x000fea0003800000 */
.L_x_47:
[----:B------:R-:W-:-:S07]  /*38e0*/  FADD.FTZ R0, R0, R3 ;  /* 0x0000000300007221 */ /* 0x000fce0000010000 */
.L_x_55:
[----:B------:R-:W-:Y:S05]  /*38f0*/  BSYNC.RECONVERGENT B0 ;  /* 0x0000000000007941 */ /* 0x000fea0003800200 */
.L_x_45:
[----:B------:R-:W-:Y:S01]  /*3900*/  HFMA2 R15, -RZ, RZ, 0, 0 ;  /* 0x00000000ff0f7431 */ /* 0x000fe200000001ff */
[----:B0-----:R-:W-:-:S03]  /*3910*/  MOV R11, R0 ;  /* 0x00000000000b7202 */ /* 0x001fc60000000f00 */
[----:B------:R-:W-:Y:S05]  /*3920*/  RET.REL.NODEC R14 `(_Z12softmax_cudaPfS_ii) ;  /* 0xffffffc40eb47950 */ /* 0x000fea0003c3ffff */
.L_x_56:
[----:B------:R-:W-:-:S00]  /*3930*/  BRA `(.L_x_56) ;  /* 0xfffffffc00fc7947 */ /* 0x000fc0000383ffff */
[----:B------:R-:W-:-:S00]  /*3940*/  NOP ;  /* 0x0000000000007918 */ /* 0x000fc00000000000 */
        /* <DEDUP_REMOVED lines=11> */
.L_x_57:


//--------------------- .nv.shared.reserved.0     --------------------------
	.section	.nv.shared.reserved.0,"aw",@nobits
	.weak		__nv_reservedSMEM_offset_0_alias
	.size		__nv_reservedSMEM_offset_0_alias, 0, 64
	.other		__nv_reservedSMEM_offset_0_alias,@"STO_CUDA_RESERVED_SHARED STV_DEFAULT"
__nv_reservedSMEM_offset_0_alias:
	.zero		0
	.zero		64


//--------------------- .nv.constant0._Z12softmax_cudaPfS_ii --------------------------
	.section	.nv.constant0._Z12softmax_cudaPfS_ii,"a",@progbits
	.sectionflags	@""
	.align	4
.nv.constant0._Z12softmax_cudaPfS_ii:
	.zero		920


//--------------------- SYMBOLS --------------------------

	.type		.nv.reservedSmem.offset0,@object
	.size		.nv.reservedSmem.offset0,0x4
